//
// Generated by NVIDIA NVVM Compiler
//
// Compiler Build ID: CL-36424714
// Cuda compilation tools, release 13.0, V13.0.88
// Based on NVVM 20.0.0
//

.version 9.0
.target sm_100
.address_size 64

	// .globl	_Z20sposv_batched_kerneliiPf

.visible .entry _Z20sposv_batched_kerneliiPf(
	.param .u32 _Z20sposv_batched_kerneliiPf_param_0,
	.param .u32 _Z20sposv_batched_kerneliiPf_param_1,
	.param .u64 .ptr .align 1 _Z20sposv_batched_kerneliiPf_param_2
)
{
	.reg .pred 	%p<23>;
	.reg .b16 	%rs<36>;
	.reg .b32 	%r<92>;
	.reg .b32 	%f<171>;
	.reg .b64 	%rd<88>;

	ld.param.u32 	%r39, [_Z20sposv_batched_kerneliiPf_param_0];
	ld.param.u32 	%r40, [_Z20sposv_batched_kerneliiPf_param_1];
	ld.param.u64 	%rd13, [_Z20sposv_batched_kerneliiPf_param_2];
	mov.u32 	%r41, %ctaid.x;
	mov.u32 	%r42, %ntid.x;
	mov.u32 	%r43, %tid.x;
	mad.lo.s32 	%r1, %r41, %r42, %r43;
	setp.ge.s32 	%p1, %r1, %r40;
	@%p1 bra 	$L__BB0_32;
	mul.lo.s32 	%r2, %r39, %r1;
	setp.lt.s32 	%p2, %r39, 1;
	@%p2 bra 	$L__BB0_32;
	cvta.to.global.u64 	%rd14, %rd13;
	mul.lo.s32 	%r45, %r2, %r39;
	mul.wide.s32 	%rd15, %r45, 4;
	add.s64 	%rd1, %rd14, %rd15;
	add.s32 	%r3, %r39, -2;
	cvt.u16.u32 	%rs1, %r39;
	add.s32 	%r4, %r39, 1;
	add.s64 	%rd3, %rd1, 32;
	mov.b32 	%r80, 0;
	mov.b16 	%rs31, 0;
	mov.u16 	%rs32, %rs31;
	mov.u16 	%rs33, %rs31;
$L__BB0_3:
	xor.b16  	%rs6, %rs32, 7;
	not.b32 	%r6, %r80;
	add.s32 	%r7, %r39, %r6;
	mul.lo.s32 	%r8, %r80, %r39;
	add.s32 	%r46, %r8, %r80;
	mul.wide.u32 	%rd16, %r46, 4;
	add.s64 	%rd4, %rd1, %rd16;
	ld.global.f32 	%f1, [%rd4];
	sqrt.rn.f32 	%f2, %f1;
	st.global.f32 	[%rd4], %f2;
	add.s32 	%r9, %r80, 1;
	setp.ge.s32 	%p3, %r9, %r39;
	@%p3 bra 	$L__BB0_31;
	sub.s32 	%r47, %r3, %r80;
	setp.lt.u32 	%p4, %r47, 15;
	mov.u32 	%r82, %r9;
	@%p4 bra 	$L__BB0_8;
	mad.lo.s32 	%r48, %r4, %r80, 1;
	mul.wide.u32 	%rd17, %r48, 4;
	add.s64 	%rd87, %rd1, %rd17;
	and.b32  	%r49, %r7, -16;
	neg.s32 	%r85, %r49;
	mul.wide.u32 	%rd18, %r39, %r80;
	cvt.u64.u32 	%rd19, %r9;
	add.s64 	%rd20, %rd18, %rd19;
	shl.b64 	%rd21, %rd20, 2;
	add.s64 	%rd86, %rd3, %rd21;
	mov.u32 	%r84, %r80;
$L__BB0_6:
	.pragma "nounroll";
	ld.global.f32 	%f3, [%rd87];
	ld.global.f32 	%f4, [%rd4];
	div.rn.f32 	%f5, %f3, %f4;
	st.global.f32 	[%rd87], %f5;
	ld.global.f32 	%f6, [%rd86+-28];
	ld.global.f32 	%f7, [%rd4];
	div.rn.f32 	%f8, %f6, %f7;
	st.global.f32 	[%rd86+-28], %f8;
	ld.global.f32 	%f9, [%rd86+-24];
	ld.global.f32 	%f10, [%rd4];
	div.rn.f32 	%f11, %f9, %f10;
	st.global.f32 	[%rd86+-24], %f11;
	ld.global.f32 	%f12, [%rd86+-20];
	ld.global.f32 	%f13, [%rd4];
	div.rn.f32 	%f14, %f12, %f13;
	st.global.f32 	[%rd86+-20], %f14;
	ld.global.f32 	%f15, [%rd86+-16];
	ld.global.f32 	%f16, [%rd4];
	div.rn.f32 	%f17, %f15, %f16;
	st.global.f32 	[%rd86+-16], %f17;
	ld.global.f32 	%f18, [%rd86+-12];
	ld.global.f32 	%f19, [%rd4];
	div.rn.f32 	%f20, %f18, %f19;
	st.global.f32 	[%rd86+-12], %f20;
	ld.global.f32 	%f21, [%rd86+-8];
	ld.global.f32 	%f22, [%rd4];
	div.rn.f32 	%f23, %f21, %f22;
	st.global.f32 	[%rd86+-8], %f23;
	ld.global.f32 	%f24, [%rd86+-4];
	ld.global.f32 	%f25, [%rd4];
	div.rn.f32 	%f26, %f24, %f25;
	st.global.f32 	[%rd86+-4], %f26;
	ld.global.f32 	%f27, [%rd86];
	ld.global.f32 	%f28, [%rd4];
	div.rn.f32 	%f29, %f27, %f28;
	st.global.f32 	[%rd86], %f29;
	ld.global.f32 	%f30, [%rd86+4];
	ld.global.f32 	%f31, [%rd4];
	div.rn.f32 	%f32, %f30, %f31;
	st.global.f32 	[%rd86+4], %f32;
	ld.global.f32 	%f33, [%rd86+8];
	ld.global.f32 	%f34, [%rd4];
	div.rn.f32 	%f35, %f33, %f34;
	st.global.f32 	[%rd86+8], %f35;
	ld.global.f32 	%f36, [%rd86+12];
	ld.global.f32 	%f37, [%rd4];
	div.rn.f32 	%f38, %f36, %f37;
	st.global.f32 	[%rd86+12], %f38;
	ld.global.f32 	%f39, [%rd86+16];
	ld.global.f32 	%f40, [%rd4];
	div.rn.f32 	%f41, %f39, %f40;
	st.global.f32 	[%rd86+16], %f41;
	ld.global.f32 	%f42, [%rd86+20];
	ld.global.f32 	%f43, [%rd4];
	div.rn.f32 	%f44, %f42, %f43;
	st.global.f32 	[%rd86+20], %f44;
	ld.global.f32 	%f45, [%rd86+24];
	ld.global.f32 	%f46, [%rd4];
	div.rn.f32 	%f47, %f45, %f46;
	st.global.f32 	[%rd86+24], %f47;
	ld.global.f32 	%f48, [%rd86+28];
	ld.global.f32 	%f49, [%rd4];
	div.rn.f32 	%f50, %f48, %f49;
	st.global.f32 	[%rd86+28], %f50;
	add.s64 	%rd87, %rd87, 64;
	add.s32 	%r85, %r85, 16;
	add.s32 	%r84, %r84, 16;
	add.s64 	%rd86, %rd86, 64;
	setp.eq.s32 	%p5, %r85, 0;
	@%p5 bra 	$L__BB0_7;
	bra.uni 	$L__BB0_6;
$L__BB0_7:
	add.s32 	%r82, %r84, 1;
$L__BB0_8:
	and.b32  	%r50, %r7, 15;
	setp.eq.s32 	%p6, %r50, 0;
	@%p6 bra 	$L__BB0_18;
	not.b16 	%rs18, %rs33;
	add.s16 	%rs19, %rs18, %rs1;
	cvt.u32.u16 	%r51, %rs19;
	and.b32  	%r13, %r51, 15;
	add.s32 	%r52, %r13, -1;
	setp.lt.u32 	%p7, %r52, 7;
	@%p7 bra 	$L__BB0_11;
	add.s32 	%r53, %r82, %r8;
	mul.wide.u32 	%rd22, %r53, 4;
	add.s64 	%rd23, %rd1, %rd22;
	ld.global.f32 	%f51, [%rd23];
	ld.global.f32 	%f52, [%rd4];
	div.rn.f32 	%f53, %f51, %f52;
	st.global.f32 	[%rd23], %f53;
	cvt.u64.u32 	%rd24, %r8;
	cvt.u64.u32 	%rd25, %r82;
	add.s64 	%rd26, %rd25, %rd24;
	shl.b64 	%rd27, %rd26, 2;
	add.s64 	%rd28, %rd1, %rd27;
	ld.global.f32 	%f54, [%rd28+4];
	ld.global.f32 	%f55, [%rd4];
	div.rn.f32 	%f56, %f54, %f55;
	st.global.f32 	[%rd28+4], %f56;
	ld.global.f32 	%f57, [%rd28+8];
	ld.global.f32 	%f58, [%rd4];
	div.rn.f32 	%f59, %f57, %f58;
	st.global.f32 	[%rd28+8], %f59;
	ld.global.f32 	%f60, [%rd28+12];
	ld.global.f32 	%f61, [%rd4];
	div.rn.f32 	%f62, %f60, %f61;
	st.global.f32 	[%rd28+12], %f62;
	ld.global.f32 	%f63, [%rd28+16];
	ld.global.f32 	%f64, [%rd4];
	div.rn.f32 	%f65, %f63, %f64;
	st.global.f32 	[%rd28+16], %f65;
	ld.global.f32 	%f66, [%rd28+20];
	ld.global.f32 	%f67, [%rd4];
	div.rn.f32 	%f68, %f66, %f67;
	st.global.f32 	[%rd28+20], %f68;
	ld.global.f32 	%f69, [%rd28+24];
	ld.global.f32 	%f70, [%rd4];
	div.rn.f32 	%f71, %f69, %f70;
	st.global.f32 	[%rd28+24], %f71;
	ld.global.f32 	%f72, [%rd28+28];
	ld.global.f32 	%f73, [%rd4];
	div.rn.f32 	%f74, %f72, %f73;
	st.global.f32 	[%rd28+28], %f74;
	add.s32 	%r82, %r82, 8;
$L__BB0_11:
	and.b32  	%r54, %r13, 7;
	setp.eq.s32 	%p8, %r54, 0;
	@%p8 bra 	$L__BB0_18;
	add.s16 	%rs20, %rs6, %rs1;
	cvt.u32.u16 	%r55, %rs20;
	and.b32  	%r56, %r55, 7;
	and.b32  	%r16, %r55, 3;
	add.s32 	%r57, %r56, -1;
	setp.lt.u32 	%p9, %r57, 3;
	@%p9 bra 	$L__BB0_14;
	add.s32 	%r58, %r82, %r8;
	mul.wide.u32 	%rd29, %r58, 4;
	add.s64 	%rd30, %rd1, %rd29;
	ld.global.f32 	%f75, [%rd30];
	ld.global.f32 	%f76, [%rd4];
	div.rn.f32 	%f77, %f75, %f76;
	st.global.f32 	[%rd30], %f77;
	cvt.u64.u32 	%rd31, %r8;
	cvt.u64.u32 	%rd32, %r82;
	add.s64 	%rd33, %rd32, %rd31;
	shl.b64 	%rd34, %rd33, 2;
	add.s64 	%rd35, %rd1, %rd34;
	ld.global.f32 	%f78, [%rd35+4];
	ld.global.f32 	%f79, [%rd4];
	div.rn.f32 	%f80, %f78, %f79;
	st.global.f32 	[%rd35+4], %f80;
	ld.global.f32 	%f81, [%rd35+8];
	ld.global.f32 	%f82, [%rd4];
	div.rn.f32 	%f83, %f81, %f82;
	st.global.f32 	[%rd35+8], %f83;
	ld.global.f32 	%f84, [%rd35+12];
	ld.global.f32 	%f85, [%rd4];
	div.rn.f32 	%f86, %f84, %f85;
	st.global.f32 	[%rd35+12], %f86;
	add.s32 	%r82, %r82, 4;
$L__BB0_14:
	setp.eq.s32 	%p10, %r16, 0;
	@%p10 bra 	$L__BB0_18;
	add.s32 	%r59, %r82, %r8;
	mul.wide.u32 	%rd36, %r59, 4;
	add.s64 	%rd37, %rd1, %rd36;
	ld.global.f32 	%f87, [%rd37];
	ld.global.f32 	%f88, [%rd4];
	div.rn.f32 	%f89, %f87, %f88;
	st.global.f32 	[%rd37], %f89;
	setp.eq.s32 	%p11, %r16, 1;
	@%p11 bra 	$L__BB0_18;
	cvt.u64.u32 	%rd38, %r8;
	cvt.u64.u32 	%rd39, %r82;
	add.s64 	%rd40, %rd39, %rd38;
	shl.b64 	%rd41, %rd40, 2;
	add.s64 	%rd7, %rd1, %rd41;
	ld.global.f32 	%f90, [%rd7+4];
	ld.global.f32 	%f91, [%rd4];
	div.rn.f32 	%f92, %f90, %f91;
	st.global.f32 	[%rd7+4], %f92;
	setp.eq.s32 	%p12, %r16, 2;
	@%p12 bra 	$L__BB0_18;
	ld.global.f32 	%f93, [%rd7+8];
	ld.global.f32 	%f94, [%rd4];
	div.rn.f32 	%f95, %f93, %f94;
	st.global.f32 	[%rd7+8], %f95;
$L__BB0_18:
	mov.b32 	%r89, 0;
	mov.b16 	%rs34, 0;
	cvt.u64.u32 	%rd73, %r8;
	mov.u16 	%rs35, %rs34;
	mov.u32 	%r90, %r9;
	bra.uni 	$L__BB0_28;
$L__BB0_19:
	and.b32  	%r71, %r34, 7;
	setp.eq.s32 	%p15, %r71, 0;
	@%p15 bra 	$L__BB0_27;
	add.s32 	%r72, %r32, -1;
	setp.lt.u32 	%p16, %r72, 3;
	@%p16 bra 	$L__BB0_22;
	ld.global.f32 	%f136, [%rd12];
	add.s32 	%r73, %r91, %r8;
	mul.wide.u32 	%rd56, %r73, 4;
	add.s64 	%rd57, %rd1, %rd56;
	ld.global.f32 	%f137, [%rd57];
	mul.f32 	%f138, %f136, %f137;
	add.s32 	%r74, %r91, %r35;
	mul.wide.u32 	%rd58, %r74, 4;
	add.s64 	%rd59, %rd1, %rd58;
	ld.global.f32 	%f139, [%rd59];
	sub.f32 	%f140, %f139, %f138;
	st.global.f32 	[%rd59], %f140;
	ld.global.f32 	%f141, [%rd12];
	cvt.u64.u32 	%rd60, %r8;
	cvt.u64.u32 	%rd61, %r91;
	add.s64 	%rd62, %rd61, %rd60;
	shl.b64 	%rd63, %rd62, 2;
	add.s64 	%rd64, %rd1, %rd63;
	ld.global.f32 	%f142, [%rd64+4];
	mul.f32 	%f143, %f141, %f142;
	cvt.u64.u32 	%rd65, %r35;
	add.s64 	%rd66, %rd61, %rd65;
	shl.b64 	%rd67, %rd66, 2;
	add.s64 	%rd68, %rd1, %rd67;
	ld.global.f32 	%f144, [%rd68+4];
	sub.f32 	%f145, %f144, %f143;
	st.global.f32 	[%rd68+4], %f145;
	ld.global.f32 	%f146, [%rd12];
	ld.global.f32 	%f147, [%rd64+8];
	mul.f32 	%f148, %f146, %f147;
	ld.global.f32 	%f149, [%rd68+8];
	sub.f32 	%f150, %f149, %f148;
	st.global.f32 	[%rd68+8], %f150;
	ld.global.f32 	%f151, [%rd12];
	ld.global.f32 	%f152, [%rd64+12];
	mul.f32 	%f153, %f151, %f152;
	ld.global.f32 	%f154, [%rd68+12];
	sub.f32 	%f155, %f154, %f153;
	st.global.f32 	[%rd68+12], %f155;
	add.s32 	%r91, %r91, 4;
$L__BB0_22:
	and.b32  	%r75, %r32, 3;
	setp.eq.s32 	%p17, %r75, 0;
	@%p17 bra 	$L__BB0_27;
	and.b16  	%rs29, %rs11, 3;
	setp.eq.s16 	%p18, %rs29, 1;
	@%p18 bra 	$L__BB0_25;
	ld.global.f32 	%f156, [%rd12];
	add.s32 	%r76, %r91, %r8;
	mul.wide.u32 	%rd69, %r76, 4;
	add.s64 	%rd70, %rd1, %rd69;
	ld.global.f32 	%f157, [%rd70];
	mul.f32 	%f158, %f156, %f157;
	add.s32 	%r77, %r91, %r35;
	mul.wide.u32 	%rd71, %r77, 4;
	add.s64 	%rd72, %rd1, %rd71;
	ld.global.f32 	%f159, [%rd72];
	sub.f32 	%f160, %f159, %f158;
	st.global.f32 	[%rd72], %f160;
	ld.global.f32 	%f161, [%rd12];
	cvt.u64.u32 	%rd74, %r91;
	add.s64 	%rd75, %rd74, %rd73;
	shl.b64 	%rd76, %rd75, 2;
	add.s64 	%rd77, %rd1, %rd76;
	ld.global.f32 	%f162, [%rd77+4];
	mul.f32 	%f163, %f161, %f162;
	cvt.u64.u32 	%rd78, %r35;
	add.s64 	%rd79, %rd74, %rd78;
	shl.b64 	%rd80, %rd79, 2;
	add.s64 	%rd81, %rd1, %rd80;
	ld.global.f32 	%f164, [%rd81+4];
	sub.f32 	%f165, %f164, %f163;
	st.global.f32 	[%rd81+4], %f165;
	add.s32 	%r91, %r91, 2;
$L__BB0_25:
	and.b16  	%rs30, %rs11, 1;
	setp.eq.b16 	%p19, %rs30, 1;
	not.pred 	%p20, %p19;
	@%p20 bra 	$L__BB0_27;
	ld.global.f32 	%f166, [%rd12];
	add.s32 	%r78, %r91, %r8;
	mul.wide.u32 	%rd82, %r78, 4;
	add.s64 	%rd83, %rd1, %rd82;
	ld.global.f32 	%f167, [%rd83];
	mul.f32 	%f168, %f166, %f167;
	add.s32 	%r79, %r91, %r35;
	mul.wide.u32 	%rd84, %r79, 4;
	add.s64 	%rd85, %rd1, %rd84;
	ld.global.f32 	%f169, [%rd85];
	sub.f32 	%f170, %f169, %f168;
	st.global.f32 	[%rd85], %f170;
$L__BB0_27:
	add.s32 	%r90, %r90, 1;
	setp.eq.s32 	%p21, %r90, %r39;
	add.s32 	%r89, %r89, 1;
	add.s16 	%rs35, %rs35, 1;
	add.s16 	%rs34, %rs34, 1;
	@%p21 bra 	$L__BB0_31;
$L__BB0_28:
	xor.b16  	%rs23, %rs31, 3;
	sub.s16 	%rs24, %rs23, %rs34;
	add.s32 	%r61, %r80, %r89;
	add.s32 	%r62, %r61, 2;
	max.s32 	%r63, %r39, %r62;
	cvt.u16.u32 	%rs25, %r63;
	add.s16 	%rs11, %rs24, %rs25;
	not.b16 	%rs26, %rs32;
	sub.s16 	%rs27, %rs26, %rs35;
	add.s16 	%rs28, %rs27, %rs25;
	cvt.u32.u16 	%r64, %rs28;
	and.b32  	%r32, %r64, 7;
	sub.s32 	%r33, %r6, %r89;
	add.s32 	%r34, %r63, %r33;
	sub.s32 	%r65, %r63, %r61;
	add.s32 	%r66, %r65, -2;
	add.s32 	%r67, %r90, %r8;
	mul.wide.u32 	%rd42, %r67, 4;
	add.s64 	%rd12, %rd1, %rd42;
	mul.lo.s32 	%r35, %r90, %r39;
	setp.lt.u32 	%p13, %r66, 7;
	mov.u32 	%r91, %r90;
	@%p13 bra 	$L__BB0_19;
	and.b32  	%r36, %r34, -8;
	mov.u32 	%r91, %r90;
$L__BB0_30:
	.pragma "nounroll";
	ld.global.f32 	%f96, [%rd12];
	add.s32 	%r68, %r91, %r8;
	mul.wide.u32 	%rd43, %r68, 4;
	add.s64 	%rd44, %rd1, %rd43;
	ld.global.f32 	%f97, [%rd44];
	mul.f32 	%f98, %f96, %f97;
	add.s32 	%r69, %r91, %r35;
	mul.wide.u32 	%rd45, %r69, 4;
	add.s64 	%rd46, %rd1, %rd45;
	ld.global.f32 	%f99, [%rd46];
	sub.f32 	%f100, %f99, %f98;
	st.global.f32 	[%rd46], %f100;
	ld.global.f32 	%f101, [%rd12];
	cvt.u64.u32 	%rd47, %r8;
	cvt.u64.u32 	%rd48, %r91;
	add.s64 	%rd49, %rd48, %rd47;
	shl.b64 	%rd50, %rd49, 2;
	add.s64 	%rd51, %rd1, %rd50;
	ld.global.f32 	%f102, [%rd51+4];
	mul.f32 	%f103, %f101, %f102;
	cvt.u64.u32 	%rd52, %r35;
	add.s64 	%rd53, %rd48, %rd52;
	shl.b64 	%rd54, %rd53, 2;
	add.s64 	%rd55, %rd1, %rd54;
	ld.global.f32 	%f104, [%rd55+4];
	sub.f32 	%f105, %f104, %f103;
	st.global.f32 	[%rd55+4], %f105;
	ld.global.f32 	%f106, [%rd12];
	ld.global.f32 	%f107, [%rd51+8];
	mul.f32 	%f108, %f106, %f107;
	ld.global.f32 	%f109, [%rd55+8];
	sub.f32 	%f110, %f109, %f108;
	st.global.f32 	[%rd55+8], %f110;
	ld.global.f32 	%f111, [%rd12];
	ld.global.f32 	%f112, [%rd51+12];
	mul.f32 	%f113, %f111, %f112;
	ld.global.f32 	%f114, [%rd55+12];
	sub.f32 	%f115, %f114, %f113;
	st.global.f32 	[%rd55+12], %f115;
	ld.global.f32 	%f116, [%rd12];
	ld.global.f32 	%f117, [%rd51+16];
	mul.f32 	%f118, %f116, %f117;
	ld.global.f32 	%f119, [%rd55+16];
	sub.f32 	%f120, %f119, %f118;
	st.global.f32 	[%rd55+16], %f120;
	ld.global.f32 	%f121, [%rd12];
	ld.global.f32 	%f122, [%rd51+20];
	mul.f32 	%f123, %f121, %f122;
	ld.global.f32 	%f124, [%rd55+20];
	sub.f32 	%f125, %f124, %f123;
	st.global.f32 	[%rd55+20], %f125;
	ld.global.f32 	%f126, [%rd12];
	ld.global.f32 	%f127, [%rd51+24];
	mul.f32 	%f128, %f126, %f127;
	ld.global.f32 	%f129, [%rd55+24];
	sub.f32 	%f130, %f129, %f128;
	st.global.f32 	[%rd55+24], %f130;
	ld.global.f32 	%f131, [%rd12];
	ld.global.f32 	%f132, [%rd51+28];
	mul.f32 	%f133, %f131, %f132;
	ld.global.f32 	%f134, [%rd55+28];
	sub.f32 	%f135, %f134, %f133;
	st.global.f32 	[%rd55+28], %f135;
	add.s32 	%r91, %r91, 8;
	add.s32 	%r70, %r91, %r33;
	setp.eq.s32 	%p14, %r70, %r36;
	@%p14 bra 	$L__BB0_19;
	bra.uni 	$L__BB0_30;
$L__BB0_31:
	setp.ne.s32 	%p22, %r9, %r39;
	add.s16 	%rs33, %rs33, 1;
	add.s16 	%rs32, %rs32, 1;
	add.s16 	%rs31, %rs31, 1;
	mov.u32 	%r80, %r9;
	@%p22 bra 	$L__BB0_3;
$L__BB0_32:
	ret;

}


// ===== COMPILED SASS (sm_100) =====

	.target	sm_100

	.elftype	@"ET_EXEC"


//--------------------- .note.nv.tkinfo           --------------------------
	.section	.note.nv.tkinfo,"",@"SHT_NOTE"
	.sectionflags	@"SHF_NOTE_NV_TKINFO"
	.tkinfo
        /*0018*/ 	.word	0x00000002
        /*0030*/ 	.string	""
        /*0030*/ 	.string	"ptxas"
        /*0030*/ 	.string	"Cuda compilation tools, release 13.0, V13.0.88"
        /*0030*/ 	.string	"Build cuda_13.0.r13.0/compiler.36424714_0"
        /*0030*/ 	.string	"-arch sm_100 -m 64 "



//--------------------- .note.nv.cuinfo           --------------------------
	.section	.note.nv.cuinfo,"",@"SHT_NOTE"
	.sectionflags	@"SHF_NOTE_NV_CUINFO"
        /*0018*/ 	.short	0x0002
        /*001a*/ 	.short	0x0064
        /*001c*/ 	.short	0x0082
	.zero		2


//--------------------- .nv.info                  --------------------------
	.section	.nv.info,"",@"SHT_CUDA_INFO"
	.align	4


	//----- nvinfo : EIATTR_REGCOUNT
	.align		4
        /*0000*/ 	.byte	0x04, 0x2f
        /*0002*/ 	.short	(.L_1 - .L_0)
	.align		4
.L_0:
        /*0004*/ 	.word	index@(_Z20sposv_batched_kerneliiPf)
        /*0008*/ 	.word	0x00000020


	//----- nvinfo : EIATTR_FRAME_SIZE
	.align		4
.L_1:
        /*000c*/ 	.byte	0x04, 0x11
        /*000e*/ 	.short	(.L_3 - .L_2)
	.align		4
.L_2:
        /*0010*/ 	.word	index@($__internal_1_$__cuda_sm3x_div_rn_noftz_f32_slowpath)
        /*0014*/ 	.word	0x00000000


	//----- nvinfo : EIATTR_FRAME_SIZE
	.align		4
.L_3:
        /*0018*/ 	.byte	0x04, 0x11
        /*001a*/ 	.short	(.L_5 - .L_4)
	.align		4
.L_4:
        /*001c*/ 	.word	index@($__internal_0_$__cuda_sm20_sqrt_rn_f32_slowpath)
        /*0020*/ 	.word	0x00000000


	//----- nvinfo : EIATTR_FRAME_SIZE
	.align		4
.L_5:
        /*0024*/ 	.byte	0x04, 0x11
        /*0026*/ 	.short	(.L_7 - .L_6)
	.align		4
.L_6:
        /*0028*/ 	.word	index@(_Z20sposv_batched_kerneliiPf)
        /*002c*/ 	.word	0x00000000


	//----- nvinfo : EIATTR_MIN_STACK_SIZE
	.align		4
.L_7:
        /*0030*/ 	.byte	0x04, 0x12
        /*0032*/ 	.short	(.L_9 - .L_8)
	.align		4
.L_8:
        /*0034*/ 	.word	index@(_Z20sposv_batched_kerneliiPf)
        /*0038*/ 	.word	0x00000000
.L_9:


//--------------------- .nv.compat                --------------------------
	.section	.nv.compat,"",@"SHT_CUDA_COMPAT_INFO"
	.align	4
        /*0000*/ 	.byte	0x02, 0x09, 0x00, 0x00, 0x02, 0x02, 0x01, 0x00, 0x02, 0x05, 0x05, 0x00, 0x03, 0x07, 0x01, 0x01
        /*0010*/ 	.byte	0x02, 0x03, 0x00, 0x00, 0x02, 0x06, 0x01, 0x00, 0x04, 0x0b, 0x08, 0x00, 0x01, 0x00, 0x00, 0x00
        /*0020*/ 	.byte	0x00, 0x00, 0x00, 0x00


//--------------------- .nv.info._Z20sposv_batched_kerneliiPf --------------------------
	.section	.nv.info._Z20sposv_batched_kerneliiPf,"",@"SHT_CUDA_INFO"
	.sectionflags	@""
	.align	4


	//----- nvinfo : EIATTR_CUDA_API_VERSION
	.align		4
        /*0000*/ 	.byte	0x04, 0x37
        /*0002*/ 	.short	(.L_11 - .L_10)
.L_10:
        /*0004*/ 	.word	0x00000082


	//----- nvinfo : EIATTR_KPARAM_INFO
	.align		4
.L_11:
        /*0008*/ 	.byte	0x04, 0x17
        /*000a*/ 	.short	(.L_13 - .L_12)
.L_12:
        /*000c*/ 	.word	0x00000000
        /*0010*/ 	.short	0x0002
        /*0012*/ 	.short	0x0008
        /*0014*/ 	.byte	0x00, 0xf5, 0x21, 0x00


	//----- nvinfo : EIATTR_KPARAM_INFO
	.align		4
.L_13:
        /*0018*/ 	.byte	0x04, 0x17
        /*001a*/ 	.short	(.L_15 - .L_14)
.L_14:
        /*001c*/ 	.word	0x00000000
        /*0020*/ 	.short	0x0001
        /*0022*/ 	.short	0x0004
        /*0024*/ 	.byte	0x00, 0xf0, 0x11, 0x00


	//----- nvinfo : EIATTR_KPARAM_INFO
	.align		4
.L_15:
        /*0028*/ 	.byte	0x04, 0x17
        /*002a*/ 	.short	(.L_17 - .L_16)
.L_16:
        /*002c*/ 	.word	0x00000000
        /*0030*/ 	.short	0x0000
        /*0032*/ 	.short	0x0000
        /*0034*/ 	.byte	0x00, 0xf0, 0x11, 0x00


	//----- nvinfo : EIATTR_SPARSE_MMA_MASK
	.align		4
.L_17:
        /*0038*/ 	.byte	0x03, 0x50
        /*003a*/ 	.short	0x0000


	//----- nvinfo : EIATTR_MAXREG_COUNT
	.align		4
        /*003c*/ 	.byte	0x03, 0x1b
        /*003e*/ 	.short	0x00ff


	//----- nvinfo : EIATTR_MERCURY_ISA_VERSION
	.align		4
        /*0040*/ 	.byte	0x03, 0x5f
        /*0042*/ 	.short	0x0101


	//----- nvinfo : EIATTR_VRC_CTA_INIT_COUNT
	.align		4
        /*0044*/ 	.byte	0x02, 0x4a
	.zero		1
	.zero		1


	//----- nvinfo : EIATTR_EXIT_INSTR_OFFSETS
	.align		4
        /*0048*/ 	.byte	0x04, 0x1c
        /*004a*/ 	.short	(.L_19 - .L_18)


	//   ....[0]....
.L_18:
        /*004c*/ 	.word	0x00000070


	//   ....[1]....
        /*0050*/ 	.word	0x000000b0


	//   ....[2]....
        /*0054*/ 	.word	0x000033f0


	//----- nvinfo : EIATTR_CRS_STACK_SIZE
	.align		4
.L_19:
        /*0058*/ 	.byte	0x04, 0x1e
        /*005a*/ 	.short	(.L_21 - .L_20)
.L_20:
        /*005c*/ 	.word	0x00000000


	//----- nvinfo : EIATTR_CBANK_PARAM_SIZE
	.align		4
.L_21:
        /*0060*/ 	.byte	0x03, 0x19
        /*0062*/ 	.short	0x0010


	//----- nvinfo : EIATTR_PARAM_CBANK
	.align		4
        /*0064*/ 	.byte	0x04, 0x0a
        /*0066*/ 	.short	(.L_23 - .L_22)
	.align		4
.L_22:
        /*0068*/ 	.word	index@(.nv.constant0._Z20sposv_batched_kerneliiPf)
        /*006c*/ 	.short	0x0380
        /*006e*/ 	.short	0x0010


	//----- nvinfo : EIATTR_SW_WAR
	.align		4
.L_23:
        /*0070*/ 	.byte	0x04, 0x36
        /*0072*/ 	.short	(.L_25 - .L_24)
.L_24:
        /*0074*/ 	.word	0x00000008
.L_25:


//--------------------- .nv.callgraph             --------------------------
	.section	.nv.callgraph,"",@"SHT_CUDA_CALLGRAPH"
	.align	4
	.sectionentsize	8
	.align		4
        /*0000*/ 	.word	0x00000000
	.align		4
        /*0004*/ 	.word	0xffffffff
	.align		4
        /*0008*/ 	.word	0x00000000
	.align		4
        /*000c*/ 	.word	0xfffffffe
	.align		4
        /*0010*/ 	.word	0x00000000
	.align		4
        /*0014*/ 	.word	0xfffffffd
	.align		4
        /*0018*/ 	.word	0x00000000
	.align		4
        /*001c*/ 	.word	0xfffffffc


//--------------------- .text._Z20sposv_batched_kerneliiPf --------------------------
	.section	.text._Z20sposv_batched_kerneliiPf,"ax",@progbits
	.align	128
        .global         _Z20sposv_batched_kerneliiPf
        .type           _Z20sposv_batched_kerneliiPf,@function
        .size           _Z20sposv_batched_kerneliiPf,(.L_x_93 - _Z20sposv_batched_kerneliiPf)
        .other          _Z20sposv_batched_kerneliiPf,@"STO_CUDA_ENTRY STV_DEFAULT"
_Z20sposv_batched_kerneliiPf:
.text._Z20sposv_batched_kerneliiPf:
[----:B------:R-:W-:Y:S01]  /*0000*/  LDC R1, c[0x0][0x37c] ;  /* 0x0000df00ff017b82 */ /* 0x000fe20000000800 */
[----:B------:R-:W0:Y:S07]  /*0010*/  S2R R3, SR_TID.X ;  /* 0x0000000000037919 */ /* 0x000e2e0000002100 */
[----:B------:R-:W0:Y:S01]  /*0020*/  S2UR UR4, SR_CTAID.X ;  /* 0x00000000000479c3 */ /* 0x000e220000002500 */
[----:B------:R-:W1:Y:S07]  /*0030*/  LDCU UR5, c[0x0][0x384] ;  /* 0x00007080ff0577ac */ /* 0x000e6e0008000800 */
[----:B------:R-:W0:Y:S02]  /*0040*/  LDC R0, c[0x0][0x360] ;  /* 0x0000d800ff007b82 */ /* 0x000e240000000800 */
[----:B0-----:R-:W-:-:S05]  /*0050*/  IMAD R0, R0, UR4, R3 ;  /* 0x0000000400007c24 */ /* 0x001fca000f8e0203 */
[----:B-1----:R-:W-:-:S13]  /*0060*/  ISETP.GE.AND P0, PT, R0, UR5, PT ;  /* 0x0000000500007c0c */ /* 0x002fda000bf06270 */
[----:B------:R-:W-:Y:S05]  /*0070*/  @P0 EXIT ;  /* 0x000000000000094d */ /* 0x000fea0003800000 */
[----:B------:R-:W0:Y:S02]  /*0080*/  LDCU UR8, c[0x0][0x380] ;  /* 0x00007000ff0877ac */ /* 0x000e240008000800 */
[----:B0-----:R-:W-:-:S06]  /*0090*/  UISETP.GE.AND UP0, UPT, UR8, 0x1, UPT ;  /* 0x000000010800788c */ /* 0x001fcc000bf06270 */
[----:B------:R-:W-:-:S13]  /*00a0*/  PLOP3.LUT P0, PT, PT, PT, UP0, 0x80, 0x8 ;  /* 0x000000000008781c */ /* 0x000fda0003f0f008 */
[----:B------:R-:W-:Y:S05]  /*00b0*/  @!P0 EXIT ;  /* 0x000000000000894d */ /* 0x000fea0003800000 */
[----:B------:R-:W0:Y:S01]  /*00c0*/  LDC.64 R14, c[0x0][0x388] ;  /* 0x0000e200ff0e7b82 */ /* 0x000e220000000a00 */
[----:B------:R-:W-:Y:S01]  /*00d0*/  IMAD R0, R0, UR8, RZ ;  /* 0x0000000800007c24 */ /* 0x000fe2000f8e02ff */
[----:B------:R-:W-:Y:S01]  /*00e0*/  PRMT R5, RZ, 0x7610, R5 ;  /* 0x00007610ff057816 */ /* 0x000fe20000000005 */
[----:B------:R-:W1:Y:S01]  /*00f0*/  LDCU.U16 UR12, c[0x0][0x380] ;  /* 0x00007000ff0c77ac */ /* 0x000e620008000400 */
[----:B------:R-:W-:Y:S01]  /*0100*/  PRMT R6, RZ, 0x7610, R6 ;  /* 0x00007610ff067816 */ /* 0x000fe20000000006 */
[----:B------:R-:W-:Y:S01]  /*0110*/  IMAD R3, R0, UR8, RZ ;  /* 0x0000000800037c24 */ /* 0x000fe2000f8e02ff */
[----:B------:R-:W-:Y:S01]  /*0120*/  PRMT R7, RZ, 0x7610, R7 ;  /* 0x00007610ff077816 */ /* 0x000fe20000000007 */
[----:B------:R-:W2:Y:S01]  /*0130*/  LDCU.64 UR14, c[0x0][0x358] ;  /* 0x00006b00ff0e77ac */ /* 0x000ea20008000a00 */
[----:B------:R-:W-:Y:S01]  /*0140*/  UIADD3 UR8, UPT, UPT, UR8, 0x1, URZ ;  /* 0x0000000108087890 */ /* 0x000fe2000fffe0ff */
[----:B------:R-:W-:Y:S01]  /*0150*/  UMOV UR4, URZ ;  /* 0x000000ff00047c82 */ /* 0x000fe20008000000 */
[----:B0-----:R-:W-:-:S03]  /*0160*/  IMAD.WIDE R14, R3, 0x4, R14 ;  /* 0x00000004030e7825 */ /* 0x001fc600078e020e */
[----:B------:R-:W-:-:S04]  /*0170*/  IADD3 R4, P0, PT, R14, 0x20, RZ ;  /* 0x000000200e047810 */ /* 0x000fc80007f1e0ff */
[----:B-12---:R-:W-:-:S09]  /*0180*/  IADD3.X R8, PT, PT, RZ, R15, RZ, P0, !PT ;  /* 0x0000000fff087210 */ /* 0x006fd200007fe4ff */
.L_x_78:
[----:B0-----:R-:W0:Y:S02]  /*0190*/  LDCU UR9, c[0x0][0x380] ;  /* 0x00007000ff0977ac */ /* 0x001e240008000800 */
[----:B0-----:R-:W-:-:S04]  /*01a0*/  UIMAD UR16, UR4, UR9, URZ ;  /* 0x00000009041072a4 */ /* 0x001fc8000f8e02ff */
[----:B------:R-:W-:-:S06]  /*01b0*/  UIADD3 UR5, UPT, UPT, UR16, UR4, URZ ;  /* 0x0000000410057290 */ /* 0x000fcc000fffe0ff */
[----:B-1----:R-:W-:-:S05]  /*01c0*/  MOV R13, UR5 ;  /* 0x00000005000d7c02 */ /* 0x002fca0008000f00 */
[----:B------:R-:W-:-:S05]  /*01d0*/  IMAD.WIDE.U32 R12, R13, 0x4, R14 ;  /* 0x000000040d0c7825 */ /* 0x000fca00078e000e */
[----:B--2---:R-:W2:Y:S01]  /*01e0*/  LDG.E R10, desc[UR14][R12.64] ;  /* 0x0000000e0c0a7981 */ /* 0x004ea2000c1e1900 */
[----:B------:R-:W-:Y:S01]  /*01f0*/  ULOP3.LUT UR13, URZ, UR4, URZ, 0x33, !UPT ;  /* 0x00000004ff0d7292 */ /* 0x000fe2000f8e33ff */
[----:B------:R-:W-:Y:S01]  /*0200*/  BSSY.RECONVERGENT B0, `(.L_x_0) ;  /* 0x0000011000007945 */ /* 0x000fe20003800200 */
[----:B------:R-:W-:Y:S02]  /*0210*/  LOP3.LUT R9, R6, 0x7, RZ, 0x3c, !PT ;  /* 0x0000000706097812 */ /* 0x000fe400078e3cff */
[----:B------:R-:W-:Y:S01]  /*0220*/  UIADD3 UR9, UPT, UPT, UR13, UR9, URZ ;  /* 0x000000090d097290 */ /* 0x000fe2000fffe0ff */
[----:B--2---:R-:W-:Y:S01]  /*0230*/  VIADD R0, R10, 0xf3000000 ;  /* 0xf30000000a007836 */ /* 0x004fe20000000000 */
[----:B------:R0:W1:Y:S04]  /*0240*/  MUFU.RSQ R11, R10 ;  /* 0x0000000a000b7308 */ /* 0x0000680000001400 */
[----:B------:R-:W-:-:S13]  /*0250*/  ISETP.GT.U32.AND P0, PT, R0, 0x727fffff, PT ;  /* 0x727fffff0000780c */ /* 0x000fda0003f04070 */
[----:B01----:R-:W-:Y:S05]  /*0260*/  @!P0 BRA `(.L_x_1) ;  /* 0x0000000000188947 */ /* 0x003fea0003800000 */
[----:B------:R-:W-:Y:S01]  /*0270*/  BSSY.RECONVERGENT B1, `(.L_x_2) ;  /* 0x0000003000017945 */ /* 0x000fe20003800200 */
[----:B------:R-:W-:-:S07]  /*0280*/  MOV R17, 0x2a0 ;  /* 0x000002a000117802 */ /* 0x000fce0000000f00 */
[----:B------:R-:W-:Y:S05]  /*0290*/  CALL.REL.NOINC `($__internal_0_$__cuda_sm20_sqrt_rn_f32_slowpath) ;  /* 0x0000003000587944 */ /* 0x000fea0003c00000 */
[----:B------:R-:W-:Y:S05]  /*02a0*/  BSYNC.RECONVERGENT B1 ;  /* 0x0000000000017941 */ /* 0x000fea0003800200 */
.L_x_2:
[----:B------:R-:W-:Y:S01]  /*02b0*/  MOV R3, R0 ;  /* 0x0000000000037202 */ /* 0x000fe20000000f00 */
[----:B------:R-:W-:Y:S06]  /*02c0*/  BRA `(.L_x_3) ;  /* 0x0000000000107947 */ /* 0x000fec0003800000 */
.L_x_1:
[----:B------:R-:W-:Y:S01]  /*02d0*/  FMUL.FTZ R3, R10, R11 ;  /* 0x0000000b0a037220 */ /* 0x000fe20000410000 */
[----:B------:R-:W-:-:S03]  /*02e0*/  FMUL.FTZ R2, R11, 0.5 ;  /* 0x3f0000000b027820 */ /* 0x000fc60000410000 */
[----:B------:R-:W-:-:S04]  /*02f0*/  FFMA R0, -R3, R3, R10 ;  /* 0x0000000303007223 */ /* 0x000fc8000000010a */
[----:B------:R-:W-:-:S07]  /*0300*/  FFMA R3, R0, R2, R3 ;  /* 0x0000000200037223 */ /* 0x000fce0000000003 */
.L_x_3:
[----:B------:R-:W-:Y:S05]  /*0310*/  BSYNC.RECONVERGENT B0 ;  /* 0x0000000000007941 */ /* 0x000fea0003800200 */
.L_x_0:
[----:B------:R-:W0:Y:S01]  /*0320*/  LDCU UR11, c[0x0][0x380] ;  /* 0x00007000ff0b77ac */ /* 0x000e220008000800 */
[----:B------:R1:W-:Y:S01]  /*0330*/  STG.E desc[UR14][R12.64], R3 ;  /* 0x000000030c007986 */ /* 0x0003e2000c10190e */
[----:B------:R-:W-:-:S04]  /*0340*/  UIADD3 UR10, UPT, UPT, UR4, 0x1, URZ ;  /* 0x00000001040a7890 */ /* 0x000fc8000fffe0ff */
[----:B0-----:R-:W-:-:S09]  /*0350*/  UISETP.GE.AND UP0, UPT, UR10, UR11, UPT ;  /* 0x0000000b0a00728c */ /* 0x001fd2000bf06270 */
[----:B-1----:R-:W-:Y:S05]  /*0360*/  BRA.U UP0, `(.L_x_4) ;  /* 0x0000003100087547 */ /* 0x002fea000b800000 */
[----:B------:R-:W-:Y:S01]  /*0370*/  UIADD3 UR5, UPT, UPT, -UR4, -0x2, UR11 ;  /* 0xfffffffe04057890 */ /* 0x000fe2000fffe10b */
[----:B------:R-:W-:-:S03]  /*0380*/  MOV R23, UR10 ;  /* 0x0000000a00177c02 */ /* 0x000fc60008000f00 */
[----:B------:R-:W-:-:S09]  /*0390*/  UISETP.GE.U32.AND UP0, UPT, UR5, 0xf, UPT ;  /* 0x0000000f0500788c */ /* 0x000fd2000bf06070 */
[----:B------:R-:W-:Y:S05]  /*03a0*/  BRA.U !UP0, `(.L_x_5) ;  /* 0x0000001108a87547 */ /* 0x000fea000b800000 */
[----:B------:R-:W-:Y:S01]  /*03b0*/  UMOV UR6, UR10 ;  /* 0x0000000a00067c82 */ /* 0x000fe20008000000 */
[----:B------:R-:W-:Y:S01]  /*03c0*/  UMOV UR7, URZ ;  /* 0x000000ff00077c82 */ /* 0x000fe20008000000 */
[----:B------:R-:W-:Y:S02]  /*03d0*/  UIMAD UR5, UR8, UR4, 0x1 ;  /* 0x00000001080574a4 */ /* 0x000fe4000f8e0204 */
[----:B------:R-:W-:Y:S01]  /*03e0*/  MOV R23, UR4 ;  /* 0x0000000400177c02 */ /* 0x000fe20008000f00 */
[----:B------:R-:W-:-:S03]  /*03f0*/  UIMAD.WIDE.U32 UR6, UR4, UR11, UR6 ;  /* 0x0000000b040672a5 */ /* 0x000fc6000f8e0006 */
[----:B------:R-:W-:Y:S01]  /*0400*/  IMAD.U32 R11, RZ, RZ, UR5 ;  /* 0x00000005ff0b7e24 */ /* 0x000fe2000f8e00ff */
[----:B------:R-:W-:Y:S02]  /*0410*/  ULOP3.LUT UR5, UR9, 0xfffffff0, URZ, 0xc0, !UPT ;  /* 0xfffffff009057892 */ /* 0x000fe4000f8ec0ff */
[----:B------:R-:W-:Y:S01]  /*0420*/  MOV R16, UR6 ;  /* 0x0000000600107c02 */ /* 0x000fe20008000f00 */
[----:B------:R-:W-:Y:S01]  /*0430*/  IMAD.WIDE.U32 R10, R11, 0x4, R14 ;  /* 0x000000040b0a7825 */ /* 0x000fe200078e000e */
[----:B------:R-:W-:Y:S01]  /*0440*/  MOV R17, UR7 ;  /* 0x0000000700117c02 */ /* 0x000fe20008000f00 */
[----:B------:R-:W-:Y:S01]  /*0450*/  UIADD3 UR5, UPT, UPT, -UR5, URZ, URZ ;  /* 0x000000ff05057290 */ /* 0x000fe2000fffe1ff */
[C---:B------:R-:W-:Y:S01]  /*0460*/  LEA R2, P0, R16.reuse, R4, 0x2 ;  /* 0x0000000410027211 */ /* 0x040fe200078010ff */
[----:B------:R-:W-:Y:S01]  /*0470*/  IMAD.MOV.U32 R18, RZ, RZ, R10 ;  /* 0x000000ffff127224 */ /* 0x000fe200078e000a */
[----:B------:R-:W-:Y:S02]  /*0480*/  MOV R19, R11 ;  /* 0x0000000b00137202 */ /* 0x000fe40000000f00 */
[----:B------:R-:W-:-:S09]  /*0490*/  LEA.HI.X R21, R16, R8, R17, 0x2, P0 ;  /* 0x0000000810157211 */ /* 0x000fd200000f1411 */
.L_x_38:
[----:B------:R-:W2:Y:S04]  /*04a0*/  LDG.E R25, desc[UR14][R12.64] ;  /* 0x0000000e0c197981 */ /* 0x000ea8000c1e1900 */
[----:B------:R-:W3:Y:S01]  /*04b0*/  LDG.E R0, desc[UR14][R18.64] ;  /* 0x0000000e12007981 */ /* 0x000ee2000c1e1900 */
[----:B------:R-:W-:Y:S01]  /*04c0*/  BSSY.RECONVERGENT B2, `(.L_x_6) ;  /* 0x000000f000027945 */ /* 0x000fe20003800200 */
[----:B------:R-:W-:Y:S01]  /*04d0*/  IMAD.MOV.U32 R16, RZ, RZ, R2 ;  /* 0x000000ffff107224 */ /* 0x000fe200078e0002 */
[----:B------:R-:W-:Y:S01]  /*04e0*/  MOV R17, R21 ;  /* 0x0000001500117202 */ /* 0x000fe20000000f00 */
[----:B--2---:R-:W0:Y:S08]  /*04f0*/  MUFU.RCP R3, R25 ;  /* 0x0000001900037308 */ /* 0x004e300000001000 */
[----:B---3--:R-:W1:Y:S01]  /*0500*/  FCHK P0, R0, R25 ;  /* 0x0000001900007302 */ /* 0x008e620000000000 */
[----:B0-----:R-:W-:-:S04]  /*0510*/  FFMA R10, -R25, R3, 1 ;  /* 0x3f800000190a7423 */ /* 0x001fc80000000103 */
[----:B------:R-:W-:-:S04]  /*0520*/  FFMA R3, R3, R10, R3 ;  /* 0x0000000a03037223 */ /* 0x000fc80000000003 */
[----:B------:R-:W-:-:S04]  /*0530*/  FFMA R10, R0, R3, RZ ;  /* 0x00000003000a7223 */ /* 0x000fc800000000ff */
[----:B------:R-:W-:-:S04]  /*0540*/  FFMA R11, -R25, R10, R0 ;  /* 0x0000000a190b7223 */ /* 0x000fc80000000100 */
[----:B------:R-:W-:Y:S01]  /*0550*/  FFMA R3, R3, R11, R10 ;  /* 0x0000000b03037223 */ /* 0x000fe2000000000a */
[----:B-1----:R-:W-:Y:S06]  /*0560*/  @!P0 BRA `(.L_x_7) ;  /* 0x0000000000108947 */ /* 0x002fec0003800000 */
[----:B------:R-:W-:Y:S02]  /*0570*/  MOV R3, R25 ;  /* 0x0000001900037202 */ /* 0x000fe40000000f00 */
[----:B------:R-:W-:-:S07]  /*0580*/  MOV R2, 0x5a0 ;  /* 0x000005a000027802 */ /* 0x000fce0000000f00 */
[----:B------:R-:W-:Y:S05]  /*0590*/  CALL.REL.NOINC `($__internal_1_$__cuda_sm3x_div_rn_noftz_f32_slowpath) ;  /* 0x0000002c00f87944 */ /* 0x000fea0003c00000 */
[----:B------:R-:W-:-:S07]  /*05a0*/  IMAD.MOV.U32 R3, RZ, RZ, R0 ;  /* 0x000000ffff037224 */ /* 0x000fce00078e0000 */
.L_x_7:
[----:B------:R-:W-:Y:S05]  /*05b0*/  BSYNC.RECONVERGENT B2 ;  /* 0x0000000000027941 */ /* 0x000fea0003800200 */
.L_x_6:
[----:B------:R0:W-:Y:S04]  /*05c0*/  STG.E desc[UR14][R18.64], R3 ;  /* 0x0000000312007986 */ /* 0x0001e8000c10190e */
[----:B------:R-:W2:Y:S04]  /*05d0*/  LDG.E R21, desc[UR14][R12.64] ;  /* 0x0000000e0c157981 */ /* 0x000ea8000c1e1900 */
[----:B------:R-:W3:Y:S01]  /*05e0*/  LDG.E R0, desc[UR14][R16.64+-0x1c] ;  /* 0xffffe40e10007981 */ /* 0x000ee2000c1e1900 */
[----:B------:R-:W-:Y:S01]  /*05f0*/  BSSY.RECONVERGENT B2, `(.L_x_8) ;  /* 0x000000d000027945 */ /* 0x000fe20003800200 */
[----:B--2---:R-:W1:Y:S08]  /*0600*/  MUFU.RCP R2, R21 ;  /* 0x0000001500027308 */ /* 0x004e700000001000 */
[----:B---3--:R-:W2:Y:S01]  /*0610*/  FCHK P0, R0, R21 ;  /* 0x0000001500007302 */ /* 0x008ea20000000000 */
[----:B-1----:R-:W-:-:S04]  /*0620*/  FFMA R11, -R21, R2, 1 ;  /* 0x3f800000150b7423 */ /* 0x002fc80000000102 */
[----:B------:R-:W-:-:S04]  /*0630*/  FFMA R11, R2, R11, R2 ;  /* 0x0000000b020b7223 */ /* 0x000fc80000000002 */
[----:B------:R-:W-:-:S04]  /*0640*/  FFMA R2, R0, R11, RZ ;  /* 0x0000000b00027223 */ /* 0x000fc800000000ff */
[----:B------:R-:W-:-:S04]  /*0650*/  FFMA R10, -R21, R2, R0 ;  /* 0x00000002150a7223 */ /* 0x000fc80000000100 */
[----:B------:R-:W-:Y:S01]  /*0660*/  FFMA R11, R11, R10, R2 ;  /* 0x0000000a0b0b7223 */ /* 0x000fe20000000002 */
[----:B0-2---:R-:W-:Y:S06]  /*0670*/  @!P0 BRA `(.L_x_9) ;  /* 0x0000000000108947 */ /* 0x005fec0003800000 */
[----:B------:R-:W-:Y:S02]  /*0680*/  MOV R3, R21 ;  /* 0x0000001500037202 */ /* 0x000fe40000000f00 */
[----:B------:R-:W-:-:S07]  /*0690*/  MOV R2, 0x6b0 ;  /* 0x000006b000027802 */ /* 0x000fce0000000f00 */
[----:B------:R-:W-:Y:S05]  /*06a0*/  CALL.REL.NOINC `($__internal_1_$__cuda_sm3x_div_rn_noftz_f32_slowpath) ;  /* 0x0000002c00b47944 */ /* 0x000fea0003c00000 */
[----:B------:R-:W-:-:S07]  /*06b0*/  MOV R11, R0 ;  /* 0x00000000000b7202 */ /* 0x000fce0000000f00 */
.L_x_9:
[----:B------:R-:W-:Y:S05]  /*06c0*/  BSYNC.RECONVERGENT B2 ;  /* 0x0000000000027941 */ /* 0x000fea0003800200 */
.L_x_8:
        /* <DEDUP_REMOVED lines=12> */
[----:B------:R-:W-:Y:S01]  /*0790*/  IMAD.MOV.U32 R3, RZ, RZ, R21 ;  /* 0x000000ffff037224 */ /* 0x000fe200078e0015 */
[----:B------:R-:W-:-:S07]  /*07a0*/  MOV R2, 0x7c0 ;  /* 0x000007c000027802 */ /* 0x000fce0000000f00 */
[----:B------:R-:W-:Y:S05]  /*07b0*/  CALL.REL.NOINC `($__internal_1_$__cuda_sm3x_div_rn_noftz_f32_slowpath) ;  /* 0x0000002c00707944 */ /* 0x000fea0003c00000 */
[----:B------:R-:W-:-:S07]  /*07c0*/  MOV R3, R0 ;  /* 0x0000000000037202 */ /* 0x000fce0000000f00 */
.L_x_11:
[----:B------:R-:W-:Y:S05]  /*07d0*/  BSYNC.RECONVERGENT B2 ;  /* 0x0000000000027941 */ /* 0x000fea0003800200 */
.L_x_10:
        /* <DEDUP_REMOVED lines=15> */
[----:B------:R-:W-:-:S07]  /*08d0*/  IMAD.MOV.U32 R11, RZ, RZ, R0 ;  /* 0x000000ffff0b7224 */ /* 0x000fce00078e0000 */
.L_x_13:
[----:B------:R-:W-:Y:S05]  /*08e0*/  BSYNC.RECONVERGENT B2 ;  /* 0x0000000000027941 */ /* 0x000fea0003800200 */
.L_x_12:
        /* <DEDUP_REMOVED lines=16> */
.L_x_15:
[----:B------:R-:W-:Y:S05]  /*09f0*/  BSYNC.RECONVERGENT B2 ;  /* 0x0000000000027941 */ /* 0x000fea0003800200 */
.L_x_14:
        /* <DEDUP_REMOVED lines=16> */
.L_x_17:
[----:B------:R-:W-:Y:S05]  /*0b00*/  BSYNC.RECONVERGENT B2 ;  /* 0x0000000000027941 */ /* 0x000fea0003800200 */
.L_x_16:
        /* <DEDUP_REMOVED lines=16> */
.L_x_19:
[----:B------:R-:W-:Y:S05]  /*0c10*/  BSYNC.RECONVERGENT B2 ;  /* 0x0000000000027941 */ /* 0x000fea0003800200 */
.L_x_18:
        /* <DEDUP_REMOVED lines=16> */
.L_x_21:
[----:B------:R-:W-:Y:S05]  /*0d20*/  BSYNC.RECONVERGENT B2 ;  /* 0x0000000000027941 */ /* 0x000fea0003800200 */
.L_x_20:
        /* <DEDUP_REMOVED lines=16> */
.L_x_23:
[----:B------:R-:W-:Y:S05]  /*0e30*/  BSYNC.RECONVERGENT B2 ;  /* 0x0000000000027941 */ /* 0x000fea0003800200 */
.L_x_22:
        /* <DEDUP_REMOVED lines=16> */
.L_x_25:
[----:B------:R-:W-:Y:S05]  /*0f40*/  BSYNC.RECONVERGENT B2 ;  /* 0x0000000000027941 */ /* 0x000fea0003800200 */
.L_x_24:
        /* <DEDUP_REMOVED lines=16> */
.L_x_27:
[----:B------:R-:W-:Y:S05]  /*1050*/  BSYNC.RECONVERGENT B2 ;  /* 0x0000000000027941 */ /* 0x000fea0003800200 */
.L_x_26:
        /* <DEDUP_REMOVED lines=16> */
.L_x_29:
[----:B------:R-:W-:Y:S05]  /*1160*/  BSYNC.RECONVERGENT B2 ;  /* 0x0000000000027941 */ /* 0x000fea0003800200 */
.L_x_28:
        /* <DEDUP_REMOVED lines=16> */
.L_x_31:
[----:B------:R-:W-:Y:S05]  /*1270*/  BSYNC.RECONVERGENT B2 ;  /* 0x0000000000027941 */ /* 0x000fea0003800200 */
.L_x_30:
        /* <DEDUP_REMOVED lines=16> */
.L_x_33:
[----:B------:R-:W-:Y:S05]  /*1380*/  BSYNC.RECONVERGENT B2 ;  /* 0x0000000000027941 */ /* 0x000fea0003800200 */
.L_x_32:
        /* <DEDUP_REMOVED lines=16> */
.L_x_35:
[----:B------:R-:W-:Y:S05]  /*1490*/  BSYNC.RECONVERGENT B2 ;  /* 0x0000000000027941 */ /* 0x000fea0003800200 */
.L_x_34:
        /* <DEDUP_REMOVED lines=16> */
.L_x_37:
[----:B------:R-:W-:Y:S05]  /*15a0*/  BSYNC.RECONVERGENT B2 ;  /* 0x0000000000027941 */ /* 0x000fea0003800200 */
.L_x_36:
[----:B------:R0:W-:Y:S01]  /*15b0*/  STG.E desc[UR14][R16.64+0x1c], R11 ;  /* 0x00001c0b10007986 */ /* 0x0001e2000c10190e */
[----:B------:R-:W-:Y:S01]  /*15c0*/  UIADD3 UR5, UPT, UPT, UR5, 0x10, URZ ;  /* 0x0000001005057890 */ /* 0x000fe2000fffe0ff */
[----:B------:R-:W-:Y:S01]  /*15d0*/  IADD3 R18, P0, PT, R18, 0x40, RZ ;  /* 0x0000004012127810 */ /* 0x000fe20007f1e0ff */
[----:B------:R-:W-:Y:S01]  /*15e0*/  VIADD R23, R23, 0x10 ;  /* 0x0000001017177836 */ /* 0x000fe20000000000 */
[----:B------:R-:W-:Y:S01]  /*15f0*/  IADD3 R2, P1, PT, R16, 0x40, RZ ;  /* 0x0000004010027810 */ /* 0x000fe20007f3e0ff */
[----:B------:R-:W-:Y:S01]  /*1600*/  UISETP.NE.AND UP0, UPT, UR5, URZ, UPT ;  /* 0x000000ff0500728c */ /* 0x000fe2000bf05270 */
[----:B------:R-:W-:Y:S02]  /*1610*/  IADD3.X R19, PT, PT, RZ, R19, RZ, P0, !PT ;  /* 0x00000013ff137210 */ /* 0x000fe400007fe4ff */
[----:B------:R-:W-:-:S06]  /*1620*/  IADD3.X R21, PT, PT, RZ, R17, RZ, P1, !PT ;  /* 0x00000011ff157210 */ /* 0x000fcc0000ffe4ff */
[----:B0-----:R-:W-:Y:S05]  /*1630*/  BRA.U UP0, `(.L_x_38) ;  /* 0xffffffed00987547 */ /* 0x001fea000b83ffff */
[----:B------:R-:W-:-:S07]  /*1640*/  IADD3 R23, PT, PT, R23, 0x1, RZ ;  /* 0x0000000117177810 */ /* 0x000fce0007ffe0ff */
.L_x_5:
[----:B------:R-:W-:-:S09]  /*1650*/  ULOP3.LUT UP0, URZ, UR9, 0xf, URZ, 0xc0, !UPT ;  /* 0x0000000f09ff7892 */ /* 0x000fd2000f80c0ff */
[----:B------:R-:W-:Y:S05]  /*1660*/  BRA.U !UP0, `(.L_x_39) ;  /* 0x0000001108a07547 */ /* 0x000fea000b800000 */
[----:B------:R-:W-:-:S04]  /*1670*/  LOP3.LUT R0, RZ, R7, RZ, 0x33, !PT ;  /* 0x00000007ff007212 */ /* 0x000fc800078e33ff */
[----:B------:R-:W-:-:S04]  /*1680*/  IADD3 R0, PT, PT, R0, UR12, RZ ;  /* 0x0000000c00007c10 */ /* 0x000fc8000fffe0ff */
[----:B------:R-:W-:-:S05]  /*1690*/  LOP3.LUT R24, R0, 0xf, RZ, 0xc0, !PT ;  /* 0x0000000f00187812 */ /* 0x000fca00078ec0ff */
[----:B------:R-:W-:-:S05]  /*16a0*/  VIADD R0, R24, 0xffffffff ;  /* 0xffffffff18007836 */ /* 0x000fca0000000000 */
[----:B------:R-:W-:-:S13]  /*16b0*/  ISETP.GE.U32.AND P0, PT, R0, 0x7, PT ;  /* 0x000000070000780c */ /* 0x000fda0003f06070 */
[----:B------:R-:W-:Y:S05]  /*16c0*/  @!P0 BRA `(.L_x_40) ;  /* 0x00000008003c8947 */ /* 0x000fea0003800000 */
[----:B------:R-:W2:Y:S01]  /*16d0*/  LDG.E R11, desc[UR14][R12.64] ;  /* 0x0000000e0c0b7981 */ /* 0x000ea2000c1e1900 */
[----:B------:R-:W-:-:S05]  /*16e0*/  IADD3 R19, PT, PT, R23, UR16, RZ ;  /* 0x0000001017137c10 */ /* 0x000fca000fffe0ff */
[----:B------:R-:W-:-:S05]  /*16f0*/  IMAD.WIDE.U32 R18, R19, 0x4, R14 ;  /* 0x0000000413127825 */ /* 0x000fca00078e000e */
[----:B------:R-:W3:Y:S01]  /*1700*/  LDG.E R0, desc[UR14][R18.64] ;  /* 0x0000000e12007981 */ /* 0x000ee2000c1e1900 */
[----:B------:R-:W-:Y:S01]  /*1710*/  BSSY.RECONVERGENT B2, `(.L_x_41) ;  /* 0x000000d000027945 */ /* 0x000fe20003800200 */
        /* <DEDUP_REMOVED lines=12> */
.L_x_42:
[----:B------:R-:W-:Y:S05]  /*17e0*/  BSYNC.RECONVERGENT B2 ;  /* 0x0000000000027941 */ /* 0x000fea0003800200 */
.L_x_41:
[----:B------:R0:W-:Y:S01]  /*17f0*/  STG.E desc[UR14][R18.64], R3 ;  /* 0x0000000312007986 */ /* 0x0001e2000c10190e */
[----:B------:R-:W-:-:S03]  /*1800*/  IADD3 R11, P0, PT, R23, UR16, RZ ;  /* 0x00000010170b7c10 */ /* 0x000fc6000ff1e0ff */
[----:B------:R-:W2:Y:S01]  /*1810*/  LDG.E R21, desc[UR14][R12.64] ;  /* 0x0000000e0c157981 */ /* 0x000ea2000c1e1900 */
[----:B------:R-:W-:Y:S02]  /*1820*/  IADD3.X R0, PT, PT, RZ, RZ, RZ, P0, !PT ;  /* 0x000000ffff007210 */ /* 0x000fe400007fe4ff */
[----:B------:R-:W-:-:S04]  /*1830*/  LEA R16, P0, R11, R14, 0x2 ;  /* 0x0000000e0b107211 */ /* 0x000fc800078010ff */
[----:B------:R-:W-:-:S05]  /*1840*/  LEA.HI.X R17, R11, R15, R0, 0x2, P0 ;  /* 0x0000000f0b117211 */ /* 0x000fca00000f1400 */
[----:B------:R-:W3:Y:S01]  /*1850*/  LDG.E R0, desc[UR14][R16.64+0x4] ;  /* 0x0000040e10007981 */ /* 0x000ee2000c1e1900 */
[----:B------:R-:W-:Y:S01]  /*1860*/  BSSY.RECONVERGENT B2, `(.L_x_43) ;  /* 0x000000d000027945 */ /* 0x000fe20003800200 */
[----:B--2---:R-:W1:Y:S08]  /*1870*/  MUFU.RCP R2, R21 ;  /* 0x0000001500027308 */ /* 0x004e700000001000 */
[----:B---3--:R-:W2:Y:S01]  /*1880*/  FCHK P0, R0, R21 ;  /* 0x0000001500007302 */ /* 0x008ea20000000000 */
[----:B-1----:R-:W-:-:S04]  /*1890*/  FFMA R11, -R21, R2, 1 ;  /* 0x3f800000150b7423 */ /* 0x002fc80000000102 */
[----:B------:R-:W-:-:S04]  /*18a0*/  FFMA R11, R2, R11, R2 ;  /* 0x0000000b020b7223 */ /* 0x000fc80000000002 */
[----:B------:R-:W-:-:S04]  /*18b0*/  FFMA R2, R0, R11, RZ ;  /* 0x0000000b00027223 */ /* 0x000fc800000000ff */
[----:B0-----:R-:W-:-:S04]  /*18c0*/  FFMA R3, -R21, R2, R0 ;  /* 0x0000000215037223 */ /* 0x001fc80000000100 */
[----:B------:R-:W-:Y:S01]  /*18d0*/  FFMA R3, R11, R3, R2 ;  /* 0x000000030b037223 */ /* 0x000fe20000000002 */
[----:B--2---:R-:W-:Y:S06]  /*18e0*/  @!P0 BRA `(.L_x_44) ;  /* 0x0000000000108947 */ /* 0x004fec0003800000 */
[----:B------:R-:W-:Y:S02]  /*18f0*/  MOV R3, R21 ;  /* 0x0000001500037202 */ /* 0x000fe40000000f00 */
[----:B------:R-:W-:-:S07]  /*1900*/  MOV R2, 0x1920 ;  /* 0x0000192000027802 */ /* 0x000fce0000000f00 */
[----:B------:R-:W-:Y:S05]  /*1910*/  CALL.REL.NOINC `($__internal_1_$__cuda_sm3x_div_rn_noftz_f32_slowpath) ;  /* 0x0000001c00187944 */ /* 0x000fea0003c00000 */
[----:B------:R-:W-:-:S07]  /*1920*/  IMAD.MOV.U32 R3, RZ, RZ, R0 ;  /* 0x000000ffff037224 */ /* 0x000fce00078e0000 */
.L_x_44:
[----:B------:R-:W-:Y:S05]  /*1930*/  BSYNC.RECONVERGENT B2 ;  /* 0x0000000000027941 */ /* 0x000fea0003800200 */
.L_x_43:
        /* <DEDUP_REMOVED lines=16> */
.L_x_46:
[----:B------:R-:W-:Y:S05]  /*1a40*/  BSYNC.RECONVERGENT B2 ;  /* 0x0000000000027941 */ /* 0x000fea0003800200 */
.L_x_45:
        /* <DEDUP_REMOVED lines=16> */
.L_x_48:
[----:B------:R-:W-:Y:S05]  /*1b50*/  BSYNC.RECONVERGENT B2 ;  /* 0x0000000000027941 */ /* 0x000fea0003800200 */
.L_x_47:
        /* <DEDUP_REMOVED lines=16> */
.L_x_50:
[----:B------:R-:W-:Y:S05]  /*1c60*/  BSYNC.RECONVERGENT B2 ;  /* 0x0000000000027941 */ /* 0x000fea0003800200 */
.L_x_49:
        /* <DEDUP_REMOVED lines=16> */
.L_x_52:
[----:B------:R-:W-:Y:S05]  /*1d70*/  BSYNC.RECONVERGENT B2 ;  /* 0x0000000000027941 */ /* 0x000fea0003800200 */
.L_x_51:
        /* <DEDUP_REMOVED lines=16> */
.L_x_54:
[----:B------:R-:W-:Y:S05]  /*1e80*/  BSYNC.RECONVERGENT B2 ;  /* 0x0000000000027941 */ /* 0x000fea0003800200 */
.L_x_53:
        /* <DEDUP_REMOVED lines=16> */
.L_x_56:
[----:B------:R-:W-:Y:S05]  /*1f90*/  BSYNC.RECONVERGENT B2 ;  /* 0x0000000000027941 */ /* 0x000fea0003800200 */
.L_x_55:
[----:B------:R0:W-:Y:S01]  /*1fa0*/  STG.E desc[UR14][R16.64+0x1c], R3 ;  /* 0x00001c0310007986 */ /* 0x0001e2000c10190e */
[----:B------:R-:W-:-:S07]  /*1fb0*/  IADD3 R23, PT, PT, R23, 0x8, RZ ;  /* 0x0000000817177810 */ /* 0x000fce0007ffe0ff */
.L_x_40:
[----:B------:R-:W-:-:S13]  /*1fc0*/  LOP3.LUT P0, RZ, R24, 0x7, RZ, 0xc0, !PT ;  /* 0x0000000718ff7812 */ /* 0x000fda000780c0ff */
[----:B------:R-:W-:Y:S05]  /*1fd0*/  @!P0 BRA `(.L_x_39) ;  /* 0x0000000800448947 */ /* 0x000fea0003800000 */
[----:B------:R-:W-:-:S04]  /*1fe0*/  IADD3 R9, PT, PT, R9, UR12, RZ ;  /* 0x0000000c09097c10 */ /* 0x000fc8000fffe0ff */
[----:B------:R-:W-:-:S04]  /*1ff0*/  LOP3.LUT R9, R9, 0xffff, RZ, 0xc0, !PT ;  /* 0x0000ffff09097812 */ /* 0x000fc800078ec0ff */
[C---:B------:R-:W-:Y:S02]  /*2000*/  LOP3.LUT R0, R9.reuse, 0x7, RZ, 0xc0, !PT ;  /* 0x0000000709007812 */ /* 0x040fe400078ec0ff */
[----:B------:R-:W-:-:S03]  /*2010*/  LOP3.LUT R9, R9, 0x3, RZ, 0xc0, !PT ;  /* 0x0000000309097812 */ /* 0x000fc600078ec0ff */
        /* <DEDUP_REMOVED lines=19> */
[----:B------:R-:W-:-:S07]  /*2150*/  MOV R3, R0 ;  /* 0x0000000000037202 */ /* 0x000fce0000000f00 */
.L_x_59:
[----:B------:R-:W-:Y:S05]  /*2160*/  BSYNC.RECONVERGENT B2 ;  /* 0x0000000000027941 */ /* 0x000fea0003800200 */
.L_x_58:
[----:B------:R0:W-:Y:S01]  /*2170*/  STG.E desc[UR14][R18.64], R3 ;  /* 0x0000000312007986 */ /* 0x0001e2000c10190e */
[----:B------:R-:W-:-:S03]  /*2180*/  IADD3 R11, P0, PT, R23, UR16, RZ ;  /* 0x00000010170b7c10 */ /* 0x000fc6000ff1e0ff */
[----:B------:R-:W2:Y:S02]  /*2190*/  LDG.E R21, desc[UR14][R12.64] ;  /* 0x0000000e0c157981 */ /* 0x000ea4000c1e1900 */
[----:B------:R-:W-:Y:S01]  /*21a0*/  IMAD.X R0, RZ, RZ, RZ, P0 ;  /* 0x000000ffff007224 */ /* 0x000fe200000e06ff */
        /* <DEDUP_REMOVED lines=15> */
[----:B------:R-:W-:-:S07]  /*22a0*/  MOV R3, R0 ;  /* 0x0000000000037202 */ /* 0x000fce0000000f00 */
.L_x_61:
[----:B------:R-:W-:Y:S05]  /*22b0*/  BSYNC.RECONVERGENT B2 ;  /* 0x0000000000027941 */ /* 0x000fea0003800200 */
.L_x_60:
        /* <DEDUP_REMOVED lines=16> */
.L_x_63:
[----:B------:R-:W-:Y:S05]  /*23c0*/  BSYNC.RECONVERGENT B2 ;  /* 0x0000000000027941 */ /* 0x000fea0003800200 */
.L_x_62:
        /* <DEDUP_REMOVED lines=16> */
.L_x_65:
[----:B------:R-:W-:Y:S05]  /*24d0*/  BSYNC.RECONVERGENT B2 ;  /* 0x0000000000027941 */ /* 0x000fea0003800200 */
.L_x_64:
[----:B------:R1:W-:Y:S01]  /*24e0*/  STG.E desc[UR14][R16.64+0xc], R3 ;  /* 0x00000c0310007986 */ /* 0x0003e2000c10190e */
[----:B------:R-:W-:-:S07]  /*24f0*/  IADD3 R23, PT, PT, R23, 0x4, RZ ;  /* 0x0000000417177810 */ /* 0x000fce0007ffe0ff */
.L_x_57:
[----:B------:R-:W-:-:S13]  /*2500*/  ISETP.NE.AND P0, PT, R9, RZ, PT ;  /* 0x000000ff0900720c */ /* 0x000fda0003f05270 */
[----:B------:R-:W-:Y:S05]  /*2510*/  @!P0 BRA `(.L_x_39) ;  /* 0x0000000000f48947 */ /* 0x000fea0003800000 */
[----:B------:R-:W2:Y:S01]  /*2520*/  LDG.E R11, desc[UR14][R12.64] ;  /* 0x0000000e0c0b7981 */ /* 0x000ea2000c1e1900 */
[----:B01----:R-:W-:-:S04]  /*2530*/  VIADD R17, R23, UR16 ;  /* 0x0000001017117c36 */ /* 0x003fc80008000000 */
        /* <DEDUP_REMOVED lines=15> */
.L_x_67:
[----:B------:R-:W-:Y:S05]  /*2630*/  BSYNC.RECONVERGENT B2 ;  /* 0x0000000000027941 */ /* 0x000fea0003800200 */
.L_x_66:
[----:B------:R2:W-:Y:S01]  /*2640*/  STG.E desc[UR14][R16.64], R3 ;  /* 0x0000000310007986 */ /* 0x0005e2000c10190e */
[----:B------:R-:W-:-:S13]  /*2650*/  ISETP.NE.AND P0, PT, R9, 0x1, PT ;  /* 0x000000010900780c */ /* 0x000fda0003f05270 */
[----:B--2---:R-:W-:Y:S05]  /*2660*/  @!P0 BRA `(.L_x_39) ;  /* 0x0000000000a08947 */ /* 0x004fea0003800000 */
[----:B------:R-:W2:Y:S01]  /*2670*/  LDG.E R11, desc[UR14][R12.64] ;  /* 0x0000000e0c0b7981 */ /* 0x000ea2000c1e1900 */
[----:B------:R-:W-:-:S04]  /*2680*/  IADD3 R23, P0, PT, R23, UR16, RZ ;  /* 0x0000001017177c10 */ /* 0x000fc8000ff1e0ff */
[----:B------:R-:W-:Y:S02]  /*2690*/  IADD3.X R0, PT, PT, RZ, RZ, RZ, P0, !PT ;  /* 0x000000ffff007210 */ /* 0x000fe400007fe4ff */
[----:B------:R-:W-:-:S04]  /*26a0*/  LEA R16, P0, R23, R14, 0x2 ;  /* 0x0000000e17107211 */ /* 0x000fc800078010ff */
[----:B------:R-:W-:-:S05]  /*26b0*/  LEA.HI.X R17, R23, R15, R0, 0x2, P0 ;  /* 0x0000000f17117211 */ /* 0x000fca00000f1400 */
        /* <DEDUP_REMOVED lines=10> */
[----:B------:R-:W-:Y:S01]  /*2760*/  IMAD.MOV.U32 R3, RZ, RZ, R11 ;  /* 0x000000ffff037224 */ /* 0x000fe200078e000b */
[----:B------:R-:W-:-:S07]  /*2770*/  MOV R2, 0x2790 ;  /* 0x0000279000027802 */ /* 0x000fce0000000f00 */
[----:B------:R-:W-:Y:S05]  /*2780*/  CALL.REL.NOINC `($__internal_1_$__cuda_sm3x_div_rn_noftz_f32_slowpath) ;  /* 0x0000000c007c7944 */ /* 0x000fea0003c00000 */
[----:B------:R-:W-:-:S07]  /*2790*/  MOV R3, R0 ;  /* 0x0000000000037202 */ /* 0x000fce0000000f00 */
.L_x_69:
[----:B------:R-:W-:Y:S05]  /*27a0*/  BSYNC.RECONVERGENT B2 ;  /* 0x0000000000027941 */ /* 0x000fea0003800200 */
.L_x_68:
[----:B------:R2:W-:Y:S01]  /*27b0*/  STG.E desc[UR14][R16.64+0x4], R3 ;  /* 0x0000040310007986 */ /* 0x0005e2000c10190e */
[----:B------:R-:W-:-:S13]  /*27c0*/  ISETP.NE.AND P0, PT, R9, 0x2, PT ;  /* 0x000000020900780c */ /* 0x000fda0003f05270 */
[----:B--2---:R-:W-:Y:S05]  /*27d0*/  @!P0 BRA `(.L_x_39) ;  /* 0x0000000000448947 */ /* 0x004fea0003800000 */
[----:B------:R-:W2:Y:S04]  /*27e0*/  LDG.E R13, desc[UR14][R12.64] ;  /* 0x0000000e0c0d7981 */ /* 0x000ea8000c1e1900 */
        /* <DEDUP_REMOVED lines=14> */
.L_x_71:
[----:B------:R-:W-:Y:S05]  /*28d0*/  BSYNC.RECONVERGENT B2 ;  /* 0x0000000000027941 */ /* 0x000fea0003800200 */
.L_x_70:
[----:B------:R2:W-:Y:S02]  /*28e0*/  STG.E desc[UR14][R16.64+0x8], R3 ;  /* 0x0000080310007986 */ /* 0x0005e4000c10190e */
.L_x_39:
[----:B------:R-:W-:Y:S01]  /*28f0*/  PRMT R0, RZ, 0x7610, R0 ;  /* 0x00007610ff007816 */ /* 0x000fe20000000000 */
[----:B------:R-:W-:Y:S01]  /*2900*/  IMAD.U32 R18, RZ, RZ, UR10 ;  /* 0x0000000aff127e24 */ /* 0x000fe2000f8e00ff */
[----:B------:R-:W-:Y:S01]  /*2910*/  PRMT R9, RZ, 0x7610, R9 ;  /* 0x00007610ff097816 */ /* 0x000fe20000000009 */
[----:B------:R-:W-:-:S06]  /*2920*/  UMOV UR5, URZ ;  /* 0x000000ff00057c82 */ /* 0x000fcc0008000000 */
.L_x_77:
[----:B------:R-:W3:Y:S01]  /*2930*/  LDCU UR11, c[0x0][0x380] ;  /* 0x00007000ff0b77ac */ /* 0x000ee20008000800 */
[----:B012---:R-:W-:Y:S02]  /*2940*/  HFMA2 R3, -RZ, RZ, 0, 1.1920928955078125e-07 ;  /* 0x00000002ff037431 */ /* 0x007fe400000001ff */
[----:B------:R-:W-:Y:S01]  /*2950*/  IMAD.MOV R26, RZ, RZ, -R0 ;  /* 0x000000ffff1a7224 */ /* 0x000fe200078e0a00 */
[----:B------:R-:W-:Y:S01]  /*2960*/  IADD3 R11, PT, PT, R18, UR16, RZ ;  /* 0x00000010120b7c10 */ /* 0x000fe2000fffe0ff */
[----:B------:R-:W-:Y:S01]  /*2970*/  UIADD3 UR6, UPT, UPT, UR5, UR4, URZ ;  /* 0x0000000405067290 */ /* 0x000fe2000fffe0ff */
[----:B------:R-:W-:Y:S01]  /*2980*/  LOP3.LUT R24, RZ, R6, RZ, 0x33, !PT ;  /* 0x00000006ff187212 */ /* 0x000fe200078e33ff */
[----:B------:R-:W-:Y:S01]  /*2990*/  UIADD3 UR17, UPT, UPT, UR13, -UR5, URZ ;  /* 0x800000050d117290 */ /* 0x000fe2000fffe0ff */
[----:B------:R-:W-:Y:S01]  /*29a0*/  LOP3.LUT R21, R5, 0x3, RZ, 0x3c, !PT ;  /* 0x0000000305157812 */ /* 0x000fe200078e3cff */
[----:B------:R-:W-:Y:S01]  /*29b0*/  IMAD.WIDE.U32 R10, R11, 0x4, R14 ;  /* 0x000000040b0a7825 */ /* 0x000fe200078e000e */
[----:B------:R-:W-:-:S02]  /*29c0*/  MOV R20, R18 ;  /* 0x0000001200147202 */ /* 0x000fc40000000f00 */
[----:B------:R-:W-:Y:S02]  /*29d0*/  MOV R2, UR6 ;  /* 0x0000000600027c02 */ /* 0x000fe40008000f00 */
[----:B------:R-:W-:Y:S02]  /*29e0*/  PRMT R26, R26, 0x7710, RZ ;  /* 0x000077101a1a7816 */ /* 0x000fe400000000ff */
[----:B---3--:R-:W-:Y:S01]  /*29f0*/  VIADDMNMX R2, R2, R3, UR11, !PT ;  /* 0x0000000b02027e46 */ /* 0x008fe2000f800103 */
[----:B------:R-:W-:Y:S01]  /*2a00*/  IMAD R19, R18, UR11, RZ ;  /* 0x0000000b12137c24 */ /* 0x000fe2000f8e02ff */
[----:B------:R-:W-:Y:S02]  /*2a10*/  IADD3 R3, PT, PT, RZ, -R9, RZ ;  /* 0x80000009ff037210 */ /* 0x000fe40007ffe0ff */
[----:B------:R-:W-:Y:S02]  /*2a20*/  R2UR UR9, R2 ;  /* 0x00000000020972ca */ /* 0x000fe400000e0000 */
[----:B------:R-:W-:-:S11]  /*2a30*/  PRMT R3, R3, 0x7710, RZ ;  /* 0x0000771003037816 */ /* 0x000fd600000000ff */
[----:B------:R-:W-:Y:S02]  /*2a40*/  UIADD3 UR6, UPT, UPT, UR9, -0x2, -UR6 ;  /* 0xfffffffe09067890 */ /* 0x000fe4000fffe806 */
[----:B------:R-:W-:Y:S01]  /*2a50*/  IADD3 R24, PT, PT, R24, UR9, R3 ;  /* 0x0000000918187c10 */ /* 0x000fe2000fffe003 */
[----:B------:R-:W-:Y:S02]  /*2a60*/  UIADD3 UR7, UPT, UPT, UR9, UR17, URZ ;  /* 0x0000001109077290 */ /* 0x000fe4000fffe0ff */
[----:B------:R-:W-:Y:S02]  /*2a70*/  UISETP.GE.U32.AND UP0, UPT, UR6, 0x7, UPT ;  /* 0x000000070600788c */ /* 0x000fe4000bf06070 */
[----:B------:R-:W-:-:S07]  /*2a80*/  ULOP3.LUT UP1, URZ, UR7, 0x7, URZ, 0xc0, !UPT ;  /* 0x0000000707ff7892 */ /* 0x000fce000f82c0ff */
[----:B------:R-:W-:Y:S05]  /*2a90*/  BRA.U !UP0, `(.L_x_72) ;  /* 0x0000000108e87547 */ /* 0x000fea000b800000 */
[----:B------:R-:W-:Y:S01]  /*2aa0*/  MOV R20, R18 ;  /* 0x0000001200147202 */ /* 0x000fe20000000f00 */
[----:B------:R-:W-:-:S12]  /*2ab0*/  ULOP3.LUT UR7, UR7, 0xfffffff8, URZ, 0xc0, !UPT ;  /* 0xfffffff807077892 */ /* 0x000fd8000f8ec0ff */
.L_x_73:
[----:B------:R-:W-:Y:S01]  /*2ac0*/  VIADD R23, R20, UR16 ;  /* 0x0000001014177c36 */ /* 0x000fe20008000000 */
[----:B------:R-:W-:Y:S01]  /*2ad0*/  IADD3 R3, PT, PT, R19, R20, RZ ;  /* 0x0000001413037210 */ /* 0x000fe20007ffe0ff */
[----:B------:R-:W2:Y:S02]  /*2ae0*/  LDG.E R12, desc[UR14][R10.64] ;  /* 0x0000000e0a0c7981 */ /* 0x000ea4000c1e1900 */
[----:B------:R-:W-:-:S04]  /*2af0*/  IMAD.WIDE.U32 R22, R23, 0x4, R14 ;  /* 0x0000000417167825 */ /* 0x000fc800078e000e */
[----:B------:R-:W-:Y:S02]  /*2b00*/  IMAD.WIDE.U32 R2, R3, 0x4, R14 ;  /* 0x0000000403027825 */ /* 0x000fe400078e000e */
[----:B------:R-:W2:Y:S04]  /*2b10*/  LDG.E R23, desc[UR14][R22.64] ;  /* 0x0000000e16177981 */ /* 0x000ea8000c1e1900 */
[----:B------:R-:W2:Y:S01]  /*2b20*/  LDG.E R25, desc[UR14][R2.64] ;  /* 0x0000000e02197981 */ /* 0x000ea2000c1e1900 */
[----:B------:R-:W-:Y:S02]  /*2b30*/  IADD3 R13, P0, PT, R20, UR16, RZ ;  /* 0x00000010140d7c10 */ /* 0x000fe4000ff1e0ff */
[----:B------:R-:W-:Y:S02]  /*2b40*/  IADD3 R17, P1, PT, R19, R20, RZ ;  /* 0x0000001413117210 */ /* 0x000fe40007f3e0ff */
[----:B------:R-:W-:-:S02]  /*2b50*/  IADD3.X R28, PT, PT, RZ, RZ, RZ, P0, !PT ;  /* 0x000000ffff1c7210 */ /* 0x000fc400007fe4ff */
[----:B------:R-:W-:Y:S02]  /*2b60*/  IADD3.X R27, PT, PT, RZ, RZ, RZ, P1, !PT ;  /* 0x000000ffff1b7210 */ /* 0x000fe40000ffe4ff */
[----:B------:R-:W-:-:S04]  /*2b70*/  LEA R16, P1, R17, R14, 0x2 ;  /* 0x0000000e11107211 */ /* 0x000fc800078210ff */
[----:B------:R-:W-:Y:S01]  /*2b80*/  LEA.HI.X R17, R17, R15, R27, 0x2, P1 ;  /* 0x0000000f11117211 */ /* 0x000fe200008f141b */
[----:B--2---:R-:W-:Y:S01]  /*2b90*/  FFMA R25, -R12, R23, R25 ;  /* 0x000000170c197223 */ /* 0x004fe20000000119 */
[----:B------:R-:W-:-:S04]  /*2ba0*/  LEA R12, P0, R13, R14, 0x2 ;  /* 0x0000000e0d0c7211 */ /* 0x000fc800078010ff */
[----:B------:R-:W-:Y:S01]  /*2bb0*/  LEA.HI.X R13, R13, R15, R28, 0x2, P0 ;  /* 0x0000000f0d0d7211 */ /* 0x000fe200000f141c */
[----:B------:R0:W-:Y:S04]  /*2bc0*/  STG.E desc[UR14][R2.64], R25 ;  /* 0x0000001902007986 */ /* 0x0001e8000c10190e */
[----:B------:R-:W2:Y:S04]  /*2bd0*/  LDG.E R22, desc[UR14][R10.64] ;  /* 0x0000000e0a167981 */ /* 0x000ea8000c1e1900 */
[----:B------:R-:W2:Y:S04]  /*2be0*/  LDG.E R23, desc[UR14][R12.64+0x4] ;  /* 0x0000040e0c177981 */ /* 0x000ea8000c1e1900 */
[----:B------:R-:W2:Y:S04]  /*2bf0*/  LDG.E R27, desc[UR14][R16.64+0x4] ;  /* 0x0000040e101b7981 */ /* 0x000ea8000c1e1900 */
[----:B------:R-:W3:Y:S04]  /*2c00*/  LDG.E R29, desc[UR14][R16.64+0x8] ;  /* 0x0000080e101d7981 */ /* 0x000ee8000c1e1900 */
[----:B0-----:R-:W4:Y:S01]  /*2c10*/  LDG.E R25, desc[UR14][R16.64+0x10] ;  /* 0x0000100e10197981 */ /* 0x001f22000c1e1900 */
[----:B--2---:R-:W-:-:S05]  /*2c20*/  FFMA R23, -R22, R23, R27 ;  /* 0x0000001716177223 */ /* 0x004fca000000011b */
[----:B------:R-:W-:Y:S04]  /*2c30*/  STG.E desc[UR14][R16.64+0x4], R23 ;  /* 0x0000041710007986 */ /* 0x000fe8000c10190e */
[----:B------:R-:W3:Y:S04]  /*2c40*/  LDG.E R22, desc[UR14][R10.64] ;  /* 0x0000000e0a167981 */ /* 0x000ee8000c1e1900 */
[----:B------:R-:W3:Y:S02]  /*2c50*/  LDG.E R27, desc[UR14][R12.64+0x8] ;  /* 0x0000080e0c1b7981 */ /* 0x000ee4000c1e1900 */
[----:B---3--:R-:W-:-:S02]  /*2c60*/  FFMA R27, -R22, R27, R29 ;  /* 0x0000001b161b7223 */ /* 0x008fc4000000011d */
[----:B------:R-:W2:Y:S04]  /*2c70*/  LDG.E R29, desc[UR14][R16.64+0xc] ;  /* 0x00000c0e101d7981 */ /* 0x000ea8000c1e1900 */
[----:B------:R0:W-:Y:S04]  /*2c80*/  STG.E desc[UR14][R16.64+0x8], R27 ;  /* 0x0000081b10007986 */ /* 0x0001e8000c10190e */
[----:B------:R-:W2:Y:S04]  /*2c90*/  LDG.E R2, desc[UR14][R10.64] ;  /* 0x0000000e0a027981 */ /* 0x000ea8000c1e1900 */
[----:B------:R-:W2:Y:S04]  /*2ca0*/  LDG.E R3, desc[UR14][R12.64+0xc] ;  /* 0x00000c0e0c037981 */ /* 0x000ea8000c1e1900 */
[----:B0-----:R-:W3:Y:S01]  /*2cb0*/  LDG.E R27, desc[UR14][R16.64+0x18] ;  /* 0x0000180e101b7981 */ /* 0x001ee2000c1e1900 */
[----:B--2---:R-:W-:-:S03]  /*2cc0*/  FFMA R3, -R2, R3, R29 ;  /* 0x0000000302037223 */ /* 0x004fc6000000011d */
[----:B------:R-:W2:Y:S04]  /*2cd0*/  LDG.E R29, desc[UR14][R16.64+0x14] ;  /* 0x0000140e101d7981 */ /* 0x000ea8000c1e1900 */
[----:B------:R0:W-:Y:S04]  /*2ce0*/  STG.E desc[UR14][R16.64+0xc], R3 ;  /* 0x00000c0310007986 */ /* 0x0001e8000c10190e */
[----:B------:R-:W4:Y:S04]  /*2cf0*/  LDG.E R2, desc[UR14][R10.64] ;  /* 0x0000000e0a027981 */ /* 0x000f28000c1e1900 */
[----:B------:R-:W4:Y:S02]  /*2d00*/  LDG.E R23, desc[UR14][R12.64+0x10] ;  /* 0x0000100e0c177981 */ /* 0x000f24000c1e1900 */
[----:B----4-:R-:W-:-:S05]  /*2d10*/  FFMA R23, -R2, R23, R25 ;  /* 0x0000001702177223 */ /* 0x010fca0000000119 */
[----:B------:R1:W-:Y:S04]  /*2d20*/  STG.E desc[UR14][R16.64+0x10], R23 ;  /* 0x0000101710007986 */ /* 0x0003e8000c10190e */
[----:B------:R-:W2:Y:S04]  /*2d30*/  LDG.E R2, desc[UR14][R10.64] ;  /* 0x0000000e0a027981 */ /* 0x000ea8000c1e1900 */
[----:B------:R-:W2:Y:S02]  /*2d40*/  LDG.E R25, desc[UR14][R12.64+0x14] ;  /* 0x0000140e0c197981 */ /* 0x000ea4000c1e1900 */
[----:B--2---:R-:W-:-:S05]  /*2d50*/  FFMA R25, -R2, R25, R29 ;  /* 0x0000001902197223 */ /* 0x004fca000000011d */
[----:B------:R2:W-:Y:S04]  /*2d60*/  STG.E desc[UR14][R16.64+0x14], R25 ;  /* 0x0000141910007986 */ /* 0x0005e8000c10190e */
[----:B------:R-:W3:Y:S04]  /*2d70*/  LDG.E R2, desc[UR14][R10.64] ;  /* 0x0000000e0a027981 */ /* 0x000ee8000c1e1900 */
[----:B0-----:R-:W3:Y:S02]  /*2d80*/  LDG.E R3, desc[UR14][R12.64+0x18] ;  /* 0x0000180e0c037981 */ /* 0x001ee4000c1e1900 */
[----:B---3--:R-:W-:-:S02]  /*2d90*/  FFMA R3, -R2, R3, R27 ;  /* 0x0000000302037223 */ /* 0x008fc4000000011b */
[----:B------:R-:W3:Y:S04]  /*2da0*/  LDG.E R27, desc[UR14][R16.64+0x1c] ;  /* 0x00001c0e101b7981 */ /* 0x000ee8000c1e1900 */
[----:B------:R2:W-:Y:S04]  /*2db0*/  STG.E desc[UR14][R16.64+0x18], R3 ;  /* 0x0000180310007986 */ /* 0x0005e8000c10190e */
[----:B-1----:R-:W3:Y:S04]  /*2dc0*/  LDG.E R23, desc[UR14][R12.64+0x1c] ;  /* 0x00001c0e0c177981 */ /* 0x002ee8000c1e1900 */
[----:B------:R-:W3:Y:S01]  /*2dd0*/  LDG.E R2, desc[UR14][R10.64] ;  /* 0x0000000e0a027981 */ /* 0x000ee2000c1e1900 */
[----:B------:R-:W-:-:S02]  /*2de0*/  VIADD R20, R20, 0x8 ;  /* 0x0000000814147836 */ /* 0x000fc40000000000 */
[----:B---3--:R-:W-:-:S03]  /*2df0*/  FFMA R23, -R2, R23, R27 ;  /* 0x0000001702177223 */ /* 0x008fc6000000011b */
[----:B------:R-:W-:Y:S02]  /*2e00*/  IADD3 R2, PT, PT, R20, UR17, RZ ;  /* 0x0000001114027c10 */ /* 0x000fe4000fffe0ff */
[----:B------:R2:W-:Y:S02]  /*2e10*/  STG.E desc[UR14][R16.64+0x1c], R23 ;  /* 0x00001c1710007986 */ /* 0x0005e4000c10190e */
[----:B------:R-:W-:-:S13]  /*2e20*/  ISETP.NE.AND P0, PT, R2, UR7, PT ;  /* 0x0000000702007c0c */ /* 0x000fda000bf05270 */
[----:B--2---:R-:W-:Y:S05]  /*2e30*/  @P0 BRA `(.L_x_73) ;  /* 0xfffffffc00200947 */ /* 0x004fea000383ffff */
.L_x_72:
[----:B------:R-:W-:Y:S02]  /*2e40*/  IADD3 R21, PT, PT, R21, UR9, R26 ;  /* 0x0000000915157c10 */ /* 0x000fe4000fffe01a */
[----:B------:R-:W-:Y:S01]  /*2e50*/  LOP3.LUT R24, R24, 0x7, RZ, 0xc0, !PT ;  /* 0x0000000718187812 */ /* 0x000fe200078ec0ff */
[----:B------:R-:W-:Y:S06]  /*2e60*/  BRA.U !UP1, `(.L_x_74) ;  /* 0x0000000509307547 */ /* 0x000fec000b800000 */
[C---:B------:R-:W-:Y:S02]  /*2e70*/  IADD3 R2, PT, PT, R24.reuse, -0x1, RZ ;  /* 0xffffffff18027810 */ /* 0x040fe40007ffe0ff */
[----:B------:R-:W-:Y:S02]  /*2e80*/  LOP3.LUT P0, RZ, R24, 0x3, RZ, 0xc0, !PT ;  /* 0x0000000318ff7812 */ /* 0x000fe4000780c0ff */
[----:B------:R-:W-:-:S13]  /*2e90*/  ISETP.GE.U32.AND P1, PT, R2, 0x3, PT ;  /* 0x000000030200780c */ /* 0x000fda0003f26070 */
[----:B------:R-:W-:Y:S05]  /*2ea0*/  @!P1 BRA `(.L_x_75) ;  /* 0x0000000000849947 */ /* 0x000fea0003800000 */
[C---:B------:R-:W-:Y:S01]  /*2eb0*/  IADD3 R23, PT, PT, R20.reuse, UR16, RZ ;  /* 0x0000001014177c10 */ /* 0x040fe2000fffe0ff */
[----:B------:R-:W-:Y:S01]  /*2ec0*/  IMAD.IADD R17, R20, 0x1, R19 ;  /* 0x0000000114117824 */ /* 0x000fe200078e0213 */
[----:B------:R-:W2:Y:S03]  /*2ed0*/  LDG.E R24, desc[UR14][R10.64] ;  /* 0x0000000e0a187981 */ /* 0x000ea6000c1e1900 */
[----:B------:R-:W-:-:S04]  /*2ee0*/  IMAD.WIDE.U32 R22, R23, 0x4, R14 ;  /* 0x0000000417167825 */ /* 0x000fc800078e000e */
[----:B------:R-:W-:Y:S02]  /*2ef0*/  IMAD.WIDE.U32 R16, R17, 0x4, R14 ;  /* 0x0000000411107825 */ /* 0x000fe400078e000e */
[----:B------:R-:W2:Y:S04]  /*2f00*/  LDG.E R23, desc[UR14][R22.64] ;  /* 0x0000000e16177981 */ /* 0x000ea8000c1e1900 */
[----:B------:R-:W2:Y:S01]  /*2f10*/  LDG.E R25, desc[UR14][R16.64] ;  /* 0x0000000e10197981 */ /* 0x000ea2000c1e1900 */
[C---:B------:R-:W-:Y:S02]  /*2f20*/  IADD3 R3, P2, PT, R20.reuse, UR16, RZ ;  /* 0x0000001014037c10 */ /* 0x040fe4000ff5e0ff */
[----:B------:R-:W-:Y:S02]  /*2f30*/  IADD3 R13, P1, PT, R20, R19, RZ ;  /* 0x00000013140d7210 */ /* 0x000fe40007f3e0ff */
[----:B------:R-:W-:-:S02]  /*2f40*/  IADD3.X R27, PT, PT, RZ, RZ, RZ, P2, !PT ;  /* 0x000000ffff1b7210 */ /* 0x000fc400017fe4ff */
[----:B------:R-:W-:Y:S02]  /*2f50*/  IADD3.X R26, PT, PT, RZ, RZ, RZ, P1, !PT ;  /* 0x000000ffff1a7210 */ /* 0x000fe40000ffe4ff */
[-C--:B------:R-:W-:Y:S02]  /*2f60*/  LEA R2, P2, R3, R14.reuse, 0x2 ;  /* 0x0000000e03027211 */ /* 0x080fe400078410ff */
[----:B------:R-:W-:Y:S02]  /*2f70*/  LEA R12, P1, R13, R14, 0x2 ;  /* 0x0000000e0d0c7211 */ /* 0x000fe400078210ff */
[-C--:B------:R-:W-:Y:S02]  /*2f80*/  LEA.HI.X R3, R3, R15.reuse, R27, 0x2, P2 ;  /* 0x0000000f03037211 */ /* 0x080fe400010f141b */
[----:B------:R-:W-:Y:S01]  /*2f90*/  LEA.HI.X R13, R13, R15, R26, 0x2, P1 ;  /* 0x0000000f0d0d7211 */ /* 0x000fe200008f141a */
[----:B--2---:R-:W-:-:S05]  /*2fa0*/  FFMA R25, -R24, R23, R25 ;  /* 0x0000001718197223 */ /* 0x004fca0000000119 */
[----:B------:R0:W-:Y:S04]  /*2fb0*/  STG.E desc[UR14][R16.64], R25 ;  /* 0x0000001910007986 */ /* 0x0001e8000c10190e */
[----:B------:R-:W2:Y:S04]  /*2fc0*/  LDG.E R22, desc[UR14][R10.64] ;  /* 0x0000000e0a167981 */ /* 0x000ea8000c1e1900 */
[----:B------:R-:W2:Y:S04]  /*2fd0*/  LDG.E R23, desc[UR14][R2.64+0x4] ;  /* 0x0000040e02177981 */ /* 0x000ea8000c1e1900 */
[----:B------:R-:W2:Y:S04]  /*2fe0*/  LDG.E R27, desc[UR14][R12.64+0x4] ;  /* 0x0000040e0c1b7981 */ /* 0x000ea8000c1e1900 */
[----:B------:R-:W3:Y:S01]  /*2ff0*/  LDG.E R29, desc[UR14][R12.64+0x8] ;  /* 0x0000080e0c1d7981 */ /* 0x000ee2000c1e1900 */
[----:B--2---:R-:W-:-:S05]  /*3000*/  FFMA R23, -R22, R23, R27 ;  /* 0x0000001716177223 */ /* 0x004fca000000011b */
[----:B------:R1:W-:Y:S04]  /*3010*/  STG.E desc[UR14][R12.64+0x4], R23 ;  /* 0x000004170c007986 */ /* 0x0003e8000c10190e */
[----:B------:R-:W3:Y:S04]  /*3020*/  LDG.E R22, desc[UR14][R10.64] ;  /* 0x0000000e0a167981 */ /* 0x000ee8000c1e1900 */
[----:B------:R-:W3:Y:S02]  /*3030*/  LDG.E R27, desc[UR14][R2.64+0x8] ;  /* 0x0000080e021b7981 */ /* 0x000ee4000c1e1900 */
[----:B---3--:R-:W-:-:S02]  /*3040*/  FFMA R27, -R22, R27, R29 ;  /* 0x0000001b161b7223 */ /* 0x008fc4000000011d */
[----:B------:R-:W2:Y:S04]  /*3050*/  LDG.E R29, desc[UR14][R12.64+0xc] ;  /* 0x00000c0e0c1d7981 */ /* 0x000ea8000c1e1900 */
[----:B------:R1:W-:Y:S04]  /*3060*/  STG.E desc[UR14][R12.64+0x8], R27 ;  /* 0x0000081b0c007986 */ /* 0x0003e8000c10190e */
[----:B0-----:R-:W2:Y:S04]  /*3070*/  LDG.E R17, desc[UR14][R2.64+0xc] ;  /* 0x00000c0e02117981 */ /* 0x001ea8000c1e1900 */
[----:B------:R-:W2:Y:S01]  /*3080*/  LDG.E R16, desc[UR14][R10.64] ;  /* 0x0000000e0a107981 */ /* 0x000ea2000c1e1900 */
[----:B------:R-:W-:Y:S01]  /*3090*/  IADD3 R20, PT, PT, R20, 0x4, RZ ;  /* 0x0000000414147810 */ /* 0x000fe20007ffe0ff */
[----:B--2---:R-:W-:-:S05]  /*30a0*/  FFMA R17, -R16, R17, R29 ;  /* 0x0000001110117223 */ /* 0x004fca000000011d */
[----:B------:R1:W-:Y:S02]  /*30b0*/  STG.E desc[UR14][R12.64+0xc], R17 ;  /* 0x00000c110c007986 */ /* 0x0003e4000c10190e */
.L_x_75:
[----:B------:R-:W-:Y:S05]  /*30c0*/  @!P0 BRA `(.L_x_74) ;  /* 0x0000000000988947 */ /* 0x000fea0003800000 */
[C---:B------:R-:W-:Y:S02]  /*30d0*/  LOP3.LUT R2, R21.reuse, 0x3, RZ, 0xc0, !PT ;  /* 0x0000000315027812 */ /* 0x040fe400078ec0ff */
[----:B------:R-:W-:Y:S02]  /*30e0*/  LOP3.LUT R21, R21, 0x1, RZ, 0xc0, !PT ;  /* 0x0000000115157812 */ /* 0x000fe400078ec0ff */
[----:B------:R-:W-:Y:S02]  /*30f0*/  ISETP.NE.AND P1, PT, R2, 0x1, PT ;  /* 0x000000010200780c */ /* 0x000fe40003f25270 */
[----:B------:R-:W-:-:S11]  /*3100*/  ISETP.NE.U32.AND P0, PT, R21, 0x1, PT ;  /* 0x000000011500780c */ /* 0x000fd60003f05070 */
[----:B------:R-:W-:Y:S05]  /*3110*/  @!P1 BRA `(.L_x_76) ;  /* 0x00000000005c9947 */ /* 0x000fea0003800000 */
[C---:B-1----:R-:W-:Y:S01]  /*3120*/  VIADD R23, R20.reuse, UR16 ;  /* 0x0000001014177c36 */ /* 0x042fe20008000000 */
[----:B------:R-:W-:Y:S01]  /*3130*/  IADD3 R3, PT, PT, R20, R19, RZ ;  /* 0x0000001314037210 */ /* 0x000fe20007ffe0ff */
[----:B------:R-:W2:Y:S02]  /*3140*/  LDG.E R21, desc[UR14][R10.64] ;  /* 0x0000000e0a157981 */ /* 0x000ea4000c1e1900 */
[----:B------:R-:W-:-:S04]  /*3150*/  IMAD.WIDE.U32 R22, R23, 0x4, R14 ;  /* 0x0000000417167825 */ /* 0x000fc800078e000e */
[----:B------:R-:W-:Y:S02]  /*3160*/  IMAD.WIDE.U32 R2, R3, 0x4, R14 ;  /* 0x0000000403027825 */ /* 0x000fe400078e000e */
[----:B------:R-:W2:Y:S04]  /*3170*/  LDG.E R22, desc[UR14][R22.64] ;  /* 0x0000000e16167981 */ /* 0x000ea8000c1e1900 */
[----:B------:R-:W2:Y:S01]  /*3180*/  LDG.E R24, desc[UR14][R2.64] ;  /* 0x0000000e02187981 */ /* 0x000ea2000c1e1900 */
[C---:B------:R-:W-:Y:S02]  /*3190*/  IADD3 R13, P2, PT, R20.reuse, UR16, RZ ;  /* 0x00000010140d7c10 */ /* 0x040fe4000ff5e0ff */
[----:B------:R-:W-:Y:S02]  /*31a0*/  IADD3 R25, P1, PT, R20, R19, RZ ;  /* 0x0000001314197210 */ /* 0x000fe40007f3e0ff */
[----:B------:R-:W-:-:S02]  /*31b0*/  IADD3.X R17, PT, PT, RZ, RZ, RZ, P2, !PT ;  /* 0x000000ffff117210 */ /* 0x000fc400017fe4ff */
[-C--:B------:R-:W-:Y:S02]  /*31c0*/  LEA R12, P2, R13, R14.reuse, 0x2 ;  /* 0x0000000e0d0c7211 */ /* 0x080fe400078410ff */
[----:B------:R-:W-:Y:S02]  /*31d0*/  IADD3.X R26, PT, PT, RZ, RZ, RZ, P1, !PT ;  /* 0x000000ffff1a7210 */ /* 0x000fe40000ffe4ff */
[----:B------:R-:W-:Y:S02]  /*31e0*/  LEA R16, P1, R25, R14, 0x2 ;  /* 0x0000000e19107211 */ /* 0x000fe400078210ff */
[-C--:B------:R-:W-:Y:S02]  /*31f0*/  LEA.HI.X R13, R13, R15.reuse, R17, 0x2, P2 ;  /* 0x0000000f0d0d7211 */ /* 0x080fe400010f1411 */
[----:B------:R-:W-:Y:S01]  /*3200*/  LEA.HI.X R17, R25, R15, R26, 0x2, P1 ;  /* 0x0000000f19117211 */ /* 0x000fe200008f141a */
[----:B--2---:R-:W-:-:S05]  /*3210*/  FFMA R21, -R21, R22, R24 ;  /* 0x0000001615157223 */ /* 0x004fca0000000118 */
[----:B------:R0:W-:Y:S04]  /*3220*/  STG.E desc[UR14][R2.64], R21 ;  /* 0x0000001502007986 */ /* 0x0001e8000c10190e */
[----:B------:R-:W2:Y:S04]  /*3230*/  LDG.E R13, desc[UR14][R12.64+0x4] ;  /* 0x0000040e0c0d7981 */ /* 0x000ea8000c1e1900 */
[----:B------:R-:W2:Y:S04]  /*3240*/  LDG.E R22, desc[UR14][R10.64] ;  /* 0x0000000e0a167981 */ /* 0x000ea8000c1e1900 */
[----:B------:R-:W2:Y:S01]  /*3250*/  LDG.E R23, desc[UR14][R16.64+0x4] ;  /* 0x0000040e10177981 */ /* 0x000ea2000c1e1900 */
[----:B------:R-:W-:-:S02]  /*3260*/  VIADD R20, R20, 0x2 ;  /* 0x0000000214147836 */ /* 0x000fc40000000000 */
[----:B--2---:R-:W-:-:S05]  /*3270*/  FFMA R23, -R22, R13, R23 ;  /* 0x0000000d16177223 */ /* 0x004fca0000000117 */
[----:B------:R0:W-:Y:S02]  /*3280*/  STG.E desc[UR14][R16.64+0x4], R23 ;  /* 0x0000041710007986 */ /* 0x0001e4000c10190e */
.L_x_76:
[----:B------:R-:W-:Y:S05]  /*3290*/  @P0 BRA `(.L_x_74) ;  /* 0x0000000000240947 */ /* 0x000fea0003800000 */
[----:B-1----:R-:W-:Y:S01]  /*32a0*/  IADD3 R13, PT, PT, R20, UR16, RZ ;  /* 0x00000010140d7c10 */ /* 0x002fe2000fffe0ff */
[----:B------:R-:W2:Y:S01]  /*32b0*/  LDG.E R10, desc[UR14][R10.64] ;  /* 0x0000000e0a0a7981 */ /* 0x000ea2000c1e1900 */
[----:B0-----:R-:W-:-:S03]  /*32c0*/  IADD3 R3, PT, PT, R19, R20, RZ ;  /* 0x0000001413037210 */ /* 0x001fc60007ffe0ff */
[----:B------:R-:W-:-:S04]  /*32d0*/  IMAD.WIDE.U32 R12, R13, 0x4, R14 ;  /* 0x000000040d0c7825 */ /* 0x000fc800078e000e */
[----:B------:R-:W-:Y:S02]  /*32e0*/  IMAD.WIDE.U32 R2, R3, 0x4, R14 ;  /* 0x0000000403027825 */ /* 0x000fe400078e000e */
[----:B------:R-:W2:Y:S04]  /*32f0*/  LDG.E R13, desc[UR14][R12.64] ;  /* 0x0000000e0c0d7981 */ /* 0x000ea8000c1e1900 */
[----:B------:R-:W2:Y:S02]  /*3300*/  LDG.E R17, desc[UR14][R2.64] ;  /* 0x0000000e02117981 */ /* 0x000ea4000c1e1900 */
[----:B--2---:R-:W-:-:S05]  /*3310*/  FFMA R17, -R10, R13, R17 ;  /* 0x0000000d0a117223 */ /* 0x004fca0000000111 */
[----:B------:R2:W-:Y:S02]  /*3320*/  STG.E desc[UR14][R2.64], R17 ;  /* 0x0000001102007986 */ /* 0x0005e4000c10190e */
.L_x_74:
[----:B------:R-:W-:Y:S01]  /*3330*/  IADD3 R18, PT, PT, R18, 0x1, RZ ;  /* 0x0000000112127810 */ /* 0x000fe20007ffe0ff */
[----:B------:R-:W-:Y:S01]  /*3340*/  UIADD3 UR5, UPT, UPT, UR5, 0x1, URZ ;  /* 0x0000000105057890 */ /* 0x000fe2000fffe0ff */
[----:B------:R-:W-:Y:S01]  /*3350*/  VIADD R9, R9, 0x1 ;  /* 0x0000000109097836 */ /* 0x000fe20000000000 */
[----:B------:R-:W-:Y:S02]  /*3360*/  IADD3 R0, PT, PT, R0, 0x1, RZ ;  /* 0x0000000100007810 */ /* 0x000fe40007ffe0ff */
[----:B------:R-:W-:-:S13]  /*3370*/  ISETP.NE.AND P0, PT, R18, UR11, PT ;  /* 0x0000000b12007c0c */ /* 0x000fda000bf05270 */
[----:B------:R-:W-:Y:S05]  /*3380*/  @P0 BRA `(.L_x_77) ;  /* 0xfffffff400680947 */ /* 0x000fea000383ffff */
.L_x_4:
[----:B------:R-:W-:Y:S01]  /*3390*/  UISETP.NE.AND UP0, UPT, UR10, UR11, UPT ;  /* 0x0000000b0a00728c */ /* 0x000fe2000bf05270 */
[----:B------:R-:W-:Y:S01]  /*33a0*/  IADD3 R7, PT, PT, R7, 0x1, RZ ;  /* 0x0000000107077810 */ /* 0x000fe20007ffe0ff */
[----:B------:R-:W-:Y:S01]  /*33b0*/  VIADD R5, R5, 0x1 ;  /* 0x0000000105057836 */ /* 0x000fe20000000000 */
[----:B------:R-:W-:Y:S01]  /*33c0*/  IADD3 R6, PT, PT, R6, 0x1, RZ ;  /* 0x0000000106067810 */ /* 0x000fe20007ffe0ff */
[----:B------:R-:W-:-:S05]  /*33d0*/  UMOV UR4, UR10 ;  /* 0x0000000a00047c82 */ /* 0x000fca0008000000 */
[----:B------:R-:W-:Y:S05]  /*33e0*/  BRA.U UP0, `(.L_x_78) ;  /* 0xffffffcd00687547 */ /* 0x000fea000b83ffff */
[----:B------:R-:W-:Y:S05]  /*33f0*/  EXIT ;  /* 0x000000000000794d */ /* 0x000fea0003800000 */
        .weak           $__internal_0_$__cuda_sm20_sqrt_rn_f32_slowpath
        .type           $__internal_0_$__cuda_sm20_sqrt_rn_f32_slowpath,@function
        .size           $__internal_0_$__cuda_sm20_sqrt_rn_f32_slowpath,($__internal_1_$__cuda_sm3x_div_rn_noftz_f32_slowpath - $__internal_0_$__cuda_sm20_sqrt_rn_f32_slowpath)
$__internal_0_$__cuda_sm20_sqrt_rn_f32_slowpath:
[----:B------:R-:W-:-:S13]  /*3400*/  LOP3.LUT P0, RZ, R10, 0x7fffffff, RZ, 0xc0, !PT ;  /* 0x7fffffff0aff7812 */ /* 0x000fda000780c0ff */
[----:B------:R-:W-:Y:S01]  /*3410*/  @!P0 MOV R2, R10 ;  /* 0x0000000a00028202 */ /* 0x000fe20000000f00 */
[----:B------:R-:W-:Y:S06]  /*3420*/  @!P0 BRA `(.L_x_79) ;  /* 0x0000000000448947 */ /* 0x000fec0003800000 */
[----:B------:R-:W-:Y:S02]  /*3430*/  FSETP.GEU.FTZ.AND P0, PT, R10, RZ, PT ;  /* 0x000000ff0a00720b */ /* 0x000fe40003f1e000 */
[----:B------:R-:W-:-:S11]  /*3440*/  MOV R0, R10 ;  /* 0x0000000a00007202 */ /* 0x000fd60000000f00 */
[----:B------:R-:W-:Y:S01]  /*3450*/  @!P0 MOV R2, 0x7fffffff ;  /* 0x7fffffff00028802 */ /* 0x000fe20000000f00 */
[----:B------:R-:W-:Y:S06]  /*3460*/  @!P0 BRA `(.L_x_79) ;  /* 0x0000000000348947 */ /* 0x000fec0003800000 */
[----:B------:R-:W-:-:S13]  /*3470*/  FSETP.GTU.FTZ.AND P0, PT, |R0|, +INF , PT ;  /* 0x7f8000000000780b */ /* 0x000fda0003f1c200 */
[----:B------:R-:W-:Y:S01]  /*3480*/  @P0 FADD.FTZ R2, R0, 1 ;  /* 0x3f80000000020421 */ /* 0x000fe20000010000 */
[----:B------:R-:W-:Y:S06]  /*3490*/  @P0 BRA `(.L_x_79) ;  /* 0x0000000000280947 */ /* 0x000fec0003800000 */
[----:B------:R-:W-:-:S13]  /*34a0*/  FSETP.NEU.FTZ.AND P0, PT, |R0|, +INF , PT ;  /* 0x7f8000000000780b */ /* 0x000fda0003f1d200 */
[----:B------:R-:W-:-:S04]  /*34b0*/  @P0 FFMA R3, R0, 1.84467440737095516160e+19, RZ ;  /* 0x5f80000000030823 */ /* 0x000fc800000000ff */
[----:B------:R-:W0:Y:S02]  /*34c0*/  @P0 MUFU.RSQ R2, R3 ;  /* 0x0000000300020308 */ /* 0x000e240000001400 */
[----:B0-----:R-:W-:Y:S01]  /*34d0*/  @P0 FMUL.FTZ R10, R3, R2 ;  /* 0x00000002030a0220 */ /* 0x001fe20000410000 */
[----:B------:R-:W-:Y:S01]  /*34e0*/  @P0 FMUL.FTZ R16, R2, 0.5 ;  /* 0x3f00000002100820 */ /* 0x000fe20000410000 */
[----:B------:R-:W-:Y:S02]  /*34f0*/  @!P0 IMAD.MOV.U32 R2, RZ, RZ, R0 ;  /* 0x000000ffff028224 */ /* 0x000fe400078e0000 */
[----:B------:R-:W-:-:S04]  /*3500*/  @P0 FADD.FTZ R11, -R10, -RZ ;  /* 0x800000ff0a0b0221 */ /* 0x000fc80000010100 */
[----:B------:R-:W-:-:S04]  /*3510*/  @P0 FFMA R11, R10, R11, R3 ;  /* 0x0000000b0a0b0223 */ /* 0x000fc80000000003 */
[----:B------:R-:W-:-:S04]  /*3520*/  @P0 FFMA R11, R11, R16, R10 ;  /* 0x000000100b0b0223 */ /* 0x000fc8000000000a */
[----:B------:R-:W-:-:S07]  /*3530*/  @P0 FMUL.FTZ R2, R11, 2.3283064365386962891e-10 ;  /* 0x2f8000000b020820 */ /* 0x000fce0000410000 */
.L_x_79:
[----:B------:R-:W-:Y:S01]  /*3540*/  HFMA2 R3, -RZ, RZ, 0, 0 ;  /* 0x00000000ff037431 */ /* 0x000fe200000001ff */
[----:B------:R-:W-:Y:S02]  /*3550*/  MOV R0, R2 ;  /* 0x0000000200007202 */ /* 0x000fe40000000f00 */
[----:B------:R-:W-:-:S04]  /*3560*/  MOV R2, R17 ;  /* 0x0000001100027202 */ /* 0x000fc80000000f00 */
[----:B------:R-:W-:Y:S05]  /*3570*/  RET.REL.NODEC R2 `(_Z20sposv_batched_kerneliiPf) ;  /* 0xffffffc802a07950 */ /* 0x000fea0003c3ffff */
        .weak           $__internal_1_$__cuda_sm3x_div_rn_noftz_f32_slowpath
        .type           $__internal_1_$__cuda_sm3x_div_rn_noftz_f32_slowpath,@function
        .size           $__internal_1_$__cuda_sm3x_div_rn_noftz_f32_slowpath,(.L_x_93 - $__internal_1_$__cuda_sm3x_div_rn_noftz_f32_slowpath)
$__internal_1_$__cuda_sm3x_div_rn_noftz_f32_slowpath:
[----:B------:R-:W-:Y:S01]  /*3580*/  SHF.R.U32.HI R10, RZ, 0x17, R3 ;  /* 0x00000017ff0a7819 */ /* 0x000fe20000011603 */
[----:B------:R-:W-:Y:S01]  /*3590*/  BSSY.RECONVERGENT B0, `(.L_x_80) ;  /* 0x0000062000007945 */ /* 0x000fe20003800200 */
[----:B------:R-:W-:Y:S02]  /*35a0*/  SHF.R.U32.HI R20, RZ, 0x17, R0 ;  /* 0x00000017ff147819 */ /* 0x000fe40000011600 */
[----:B------:R-:W-:Y:S02]  /*35b0*/  LOP3.LUT R10, R10, 0xff, RZ, 0xc0, !PT ;  /* 0x000000ff0a0a7812 */ /* 0x000fe400078ec0ff */
[----:B------:R-:W-:-:S03]  /*35c0*/  LOP3.LUT R20, R20, 0xff, RZ, 0xc0, !PT ;  /* 0x000000ff14147812 */ /* 0x000fc600078ec0ff */
[----:B------:R-:W-:Y:S01]  /*35d0*/  VIADD R21, R10, 0xffffffff ;  /* 0xffffffff0a157836 */ /* 0x000fe20000000000 */
[----:B------:R-:W-:-:S04]  /*35e0*/  IADD3 R22, PT, PT, R20, -0x1, RZ ;  /* 0xffffffff14167810 */ /* 0x000fc80007ffe0ff */
[----:B------:R-:W-:-:S04]  /*35f0*/  ISETP.GT.U32.AND P0, PT, R21, 0xfd, PT ;  /* 0x000000fd1500780c */ /* 0x000fc80003f04070 */
[----:B------:R-:W-:-:S13]  /*3600*/  ISETP.GT.U32.OR P0, PT, R22, 0xfd, P0 ;  /* 0x000000fd1600780c */ /* 0x000fda0000704470 */
[----:B------:R-:W-:Y:S01]  /*3610*/  @!P0 MOV R11, RZ ;  /* 0x000000ff000b8202 */ /* 0x000fe20000000f00 */
[----:B------:R-:W-:Y:S06]  /*3620*/  @!P0 BRA `(.L_x_81) ;  /* 0x00000000005c8947 */ /* 0x000fec0003800000 */
[----:B------:R-:W-:Y:S02]  /*3630*/  FSETP.GTU.FTZ.AND P0, PT, |R0|, +INF , PT ;  /* 0x7f8000000000780b */ /* 0x000fe40003f1c200 */
[----:B------:R-:W-:-:S04]  /*3640*/  FSETP.GTU.FTZ.AND P1, PT, |R3|, +INF , PT ;  /* 0x7f8000000300780b */ /* 0x000fc80003f3c200 */
[----:B------:R-:W-:-:S13]  /*3650*/  PLOP3.LUT P0, PT, P0, P1, PT, 0xf8, 0x8f ;  /* 0x00000000008f781c */ /* 0x000fda0000703f70 */
[----:B------:R-:W-:Y:S05]  /*3660*/  @P0 BRA `(.L_x_82) ;  /* 0x00000004004c0947 */ /* 0x000fea0003800000 */
[----:B------:R-:W-:-:S13]  /*3670*/  LOP3.LUT P0, RZ, R3, 0x7fffffff, R0, 0xc8, !PT ;  /* 0x7fffffff03ff7812 */ /* 0x000fda000780c800 */
[----:B------:R-:W-:Y:S05]  /*3680*/  @!P0 BRA `(.L_x_83) ;  /* 0x00000004003c8947 */ /* 0x000fea0003800000 */
[C---:B------:R-:W-:Y:S02]  /*3690*/  FSETP.NEU.FTZ.AND P2, PT, |R0|.reuse, +INF , PT ;  /* 0x7f8000000000780b */ /* 0x040fe40003f5d200 */
[----:B------:R-:W-:Y:S02]  /*36a0*/  FSETP.NEU.FTZ.AND P1, PT, |R3|, +INF , PT ;  /* 0x7f8000000300780b */ /* 0x000fe40003f3d200 */
[----:B------:R-:W-:-:S11]  /*36b0*/  FSETP.NEU.FTZ.AND P0, PT, |R0|, +INF , PT ;  /* 0x7f8000000000780b */ /* 0x000fd60003f1d200 */
[----:B------:R-:W-:Y:S05]  /*36c0*/  @!P1 BRA !P2, `(.L_x_83) ;  /* 0x00000004002c9947 */ /* 0x000fea0005000000 */
[----:B------:R-:W-:-:S04]  /*36d0*/  LOP3.LUT P2, RZ, R0, 0x7fffffff, RZ, 0xc0, !PT ;  /* 0x7fffffff00ff7812 */ /* 0x000fc8000784c0ff */
[----:B------:R-:W-:-:S13]  /*36e0*/  PLOP3.LUT P1, PT, P1, P2, PT, 0x2f, 0xf2 ;  /* 0x0000000000f2781c */ /* 0x000fda0000f24577 */
[----:B------:R-:W-:Y:S05]  /*36f0*/  @P1 BRA `(.L_x_84) ;  /* 0x0000000400181947 */ /* 0x000fea0003800000 */
[----:B------:R-:W-:-:S04]  /*3700*/  LOP3.LUT P1, RZ, R3, 0x7fffffff, RZ, 0xc0, !PT ;  /* 0x7fffffff03ff7812 */ /* 0x000fc8000782c0ff */
[----:B------:R-:W-:-:S13]  /*3710*/  PLOP3.LUT P0, PT, P0, P1, PT, 0x2f, 0xf2 ;  /* 0x0000000000f2781c */ /* 0x000fda0000702577 */
[----:B------:R-:W-:Y:S05]  /*3720*/  @P0 BRA `(.L_x_85) ;  /* 0x0000000400000947 */ /* 0x000fea0003800000 */
[----:B------:R-:W-:Y:S02]  /*3730*/  ISETP.GE.AND P0, PT, R22, RZ, PT ;  /* 0x000000ff1600720c */ /* 0x000fe40003f06270 */
[----:B------:R-:W-:-:S11]  /*3740*/  ISETP.GE.AND P1, PT, R21, RZ, PT ;  /* 0x000000ff1500720c */ /* 0x000fd60003f26270 */
[----:B------:R-:W-:Y:S01]  /*3750*/  @P0 MOV R11, RZ ;  /* 0x000000ff000b0202 */ /* 0x000fe20000000f00 */
[----:B------:R-:W-:Y:S02]  /*3760*/  @!P0 IMAD.MOV.U32 R11, RZ, RZ, -0x40 ;  /* 0xffffffc0ff0b8424 */ /* 0x000fe400078e00ff */
[----:B------:R-:W-:Y:S01]  /*3770*/  @!P0 FFMA R0, R0, 1.84467440737095516160e+19, RZ ;  /* 0x5f80000000008823 */ /* 0x000fe200000000ff */
[----:B------:R-:W-:Y:S02]  /*3780*/  @!P1 FFMA R3, R3, 1.84467440737095516160e+19, RZ ;  /* 0x5f80000003039823 */ /* 0x000fe400000000ff */
[----:B------:R-:W-:-:S07]  /*3790*/  @!P1 IADD3 R11, PT, PT, R11, 0x40, RZ ;  /* 0x000000400b0b9810 */ /* 0x000fce0007ffe0ff */
.L_x_81:
[----:B------:R-:W-:Y:S01]  /*37a0*/  LEA R26, R10, 0xc0800000, 0x17 ;  /* 0xc08000000a1a7811 */ /* 0x000fe200078eb8ff */
[----:B------:R-:W-:Y:S01]  /*37b0*/  BSSY.RECONVERGENT B1, `(.L_x_86) ;  /* 0x0000036000017945 */ /* 0x000fe20003800200 */
[----:B------:R-:W-:Y:S02]  /*37c0*/  IADD3 R21, PT, PT, R20, -0x7f, RZ ;  /* 0xffffff8114157810 */ /* 0x000fe40007ffe0ff */
[----:B------:R-:W-:-:S03]  /*37d0*/  IADD3 R26, PT, PT, -R26, R3, RZ ;  /* 0x000000031a1a7210 */ /* 0x000fc60007ffe1ff */
[----:B------:R-:W-:Y:S01]  /*37e0*/  IMAD R0, R21, -0x800000, R0 ;  /* 0xff80000015007824 */ /* 0x000fe200078e0200 */
[----:B------:R-:W0:Y:S01]  /*37f0*/  MUFU.RCP R22, R26 ;  /* 0x0000001a00167308 */ /* 0x000e220000001000 */
[----:B------:R-:W-:-:S04]  /*3800*/  FADD.FTZ R3, -R26, -RZ ;  /* 0x800000ff1a037221 */ /* 0x000fc80000010100 */
[----:B0-----:R-:W-:-:S04]  /*3810*/  FFMA R25, R22, R3, 1 ;  /* 0x3f80000016197423 */ /* 0x001fc80000000003 */
[----:B------:R-:W-:-:S04]  /*3820*/  FFMA R25, R22, R25, R22 ;  /* 0x0000001916197223 */ /* 0x000fc80000000016 */
[----:B------:R-:W-:-:S04]  /*3830*/  FFMA R20, R0, R25, RZ ;  /* 0x0000001900147223 */ /* 0x000fc800000000ff */
[----:B------:R-:W-:-:S04]  /*3840*/  FFMA R22, R3, R20, R0 ;  /* 0x0000001403167223 */ /* 0x000fc80000000000 */
[----:B------:R-:W-:Y:S01]  /*3850*/  FFMA R22, R25, R22, R20 ;  /* 0x0000001619167223 */ /* 0x000fe20000000014 */
[----:B------:R-:W-:-:S03]  /*3860*/  IADD3 R20, PT, PT, R21, 0x7f, -R10 ;  /* 0x0000007f15147810 */ /* 0x000fc60007ffe80a */
[----:B------:R-:W-:Y:S02]  /*3870*/  FFMA R3, R3, R22, R0 ;  /* 0x0000001603037223 */ /* 0x000fe40000000000 */
[----:B------:R-:W-:Y:S02]  /*3880*/  IMAD.IADD R11, R20, 0x1, R11 ;  /* 0x00000001140b7824 */ /* 0x000fe400078e020b */
[----:B------:R-:W-:-:S05]  /*3890*/  FFMA R0, R25, R3, R22 ;  /* 0x0000000319007223 */ /* 0x000fca0000000016 */
[----:B------:R-:W-:-:S04]  /*38a0*/  SHF.R.U32.HI R10, RZ, 0x17, R0 ;  /* 0x00000017ff0a7819 */ /* 0x000fc80000011600 */
[----:B------:R-:W-:-:S04]  /*38b0*/  LOP3.LUT R10, R10, 0xff, RZ, 0xc0, !PT ;  /* 0x000000ff0a0a7812 */ /* 0x000fc800078ec0ff */
[----:B------:R-:W-:-:S04]  /*38c0*/  IADD3 R10, PT, PT, R10, R11, RZ ;  /* 0x0000000b0a0a7210 */ /* 0x000fc80007ffe0ff */
[----:B------:R-:W-:-:S04]  /*38d0*/  IADD3 R20, PT, PT, R10, -0x1, RZ ;  /* 0xffffffff0a147810 */ /* 0x000fc80007ffe0ff */
[----:B------:R-:W-:-:S13]  /*38e0*/  ISETP.GE.U32.AND P0, PT, R20, 0xfe, PT ;  /* 0x000000fe1400780c */ /* 0x000fda0003f06070 */
[----:B------:R-:W-:Y:S05]  /*38f0*/  @!P0 BRA `(.L_x_87) ;  /* 0x0000000000808947 */ /* 0x000fea0003800000 */
[----:B------:R-:W-:-:S13]  /*3900*/  ISETP.GT.AND P0, PT, R10, 0xfe, PT ;  /* 0x000000fe0a00780c */ /* 0x000fda0003f04270 */
[----:B------:R-:W-:Y:S05]  /*3910*/  @P0 BRA `(.L_x_88) ;  /* 0x00000000006c0947 */ /* 0x000fea0003800000 */
[----:B------:R-:W-:-:S13]  /*3920*/  ISETP.GE.AND P0, PT, R10, 0x1, PT ;  /* 0x000000010a00780c */ /* 0x000fda0003f06270 */
[----:B------:R-:W-:Y:S05]  /*3930*/  @P0 BRA `(.L_x_89) ;  /* 0x0000000000740947 */ /* 0x000fea0003800000 */
[----:B------:R-:W-:Y:S02]  /*3940*/  ISETP.GE.AND P0, PT, R10, -0x18, PT ;  /* 0xffffffe80a00780c */ /* 0x000fe40003f06270 */
[----:B------:R-:W-:-:S11]  /*3950*/  LOP3.LUT R0, R0, 0x80000000, RZ, 0xc0, !PT ;  /* 0x8000000000007812 */ /* 0x000fd600078ec0ff */
[----:B------:R-:W-:Y:S05]  /*3960*/  @!P0 BRA `(.L_x_89) ;  /* 0x0000000000688947 */ /* 0x000fea0003800000 */
[CCC-:B------:R-:W-:Y:S01]  /*3970*/  FFMA.RZ R11, R25.reuse, R3.reuse, R22.reuse ;  /* 0x00000003190b7223 */ /* 0x1c0fe2000000c016 */
[CCC-:B------:R-:W-:Y:S01]  /*3980*/  FFMA.RP R20, R25.reuse, R3.reuse, R22.reuse ;  /* 0x0000000319147223 */ /* 0x1c0fe20000008016 */
[----:B------:R-:W-:Y:S01]  /*3990*/  FFMA.RM R25, R25, R3, R22 ;  /* 0x0000000319197223 */ /* 0x000fe20000004016 */
[C---:B------:R-:W-:Y:S02]  /*39a0*/  IADD3 R3, PT, PT, R10.reuse, 0x20, RZ ;  /* 0x000000200a037810 */ /* 0x040fe40007ffe0ff */
[----:B------:R-:W-:Y:S02]  /*39b0*/  LOP3.LUT R11, R11, 0x7fffff, RZ, 0xc0, !PT ;  /* 0x007fffff0b0b7812 */ /* 0x000fe400078ec0ff */
[C---:B------:R-:W-:Y:S02]  /*39c0*/  ISETP.NE.AND P2, PT, R10.reuse, RZ, PT ;  /* 0x000000ff0a00720c */ /* 0x040fe40003f45270 */
[----:B------:R-:W-:Y:S02]  /*39d0*/  LOP3.LUT R22, R11, 0x800000, RZ, 0xfc, !PT ;  /* 0x008000000b167812 */ /* 0x000fe400078efcff */
[----:B------:R-:W-:Y:S01]  /*39e0*/  ISETP.NE.AND P1, PT, R10, RZ, PT ;  /* 0x000000ff0a00720c */ /* 0x000fe20003f25270 */
[----:B------:R-:W-:Y:S01]  /*39f0*/  IMAD.MOV R10, RZ, RZ, -R10 ;  /* 0x000000ffff0a7224 */ /* 0x000fe200078e0a0a */
[----:B------:R-:W-:-:S02]  /*3a00*/  SHF.L.U32 R3, R22, R3, RZ ;  /* 0x0000000316037219 */ /* 0x000fc400000006ff */
[----:B------:R-:W-:Y:S02]  /*3a10*/  FSETP.NEU.FTZ.AND P0, PT, R20, R25, PT ;  /* 0x000000191400720b */ /* 0x000fe40003f1d000 */
[----:B------:R-:W-:Y:S02]  /*3a20*/  SEL R11, R10, RZ, P2 ;  /* 0x000000ff0a0b7207 */ /* 0x000fe40001000000 */
[----:B------:R-:W-:Y:S02]  /*3a30*/  ISETP.NE.AND P1, PT, R3, RZ, P1 ;  /* 0x000000ff0300720c */ /* 0x000fe40000f25270 */
[----:B------:R-:W-:Y:S02]  /*3a40*/  SHF.R.U32.HI R22, RZ, R11, R22 ;  /* 0x0000000bff167219 */ /* 0x000fe40000011616 */
[----:B------:R-:W-:Y:S02]  /*3a50*/  PLOP3.LUT P0, PT, P0, P1, PT, 0xf8, 0x8f ;  /* 0x00000000008f781c */ /* 0x000fe40000703f70 */
[----:B------:R-:W-:-:S02]  /*3a60*/  SHF.R.U32.HI R10, RZ, 0x1, R22 ;  /* 0x00000001ff0a7819 */ /* 0x000fc40000011616 */
[----:B------:R-:W-:-:S04]  /*3a70*/  SEL R3, RZ, 0x1, !P0 ;  /* 0x00000001ff037807 */ /* 0x000fc80004000000 */
[----:B------:R-:W-:-:S04]  /*3a80*/  LOP3.LUT R3, R3, 0x1, R10, 0xf8, !PT ;  /* 0x0000000103037812 */ /* 0x000fc800078ef80a */
[----:B------:R-:W-:-:S04]  /*3a90*/  LOP3.LUT R3, R3, R22, RZ, 0xc0, !PT ;  /* 0x0000001603037212 */ /* 0x000fc800078ec0ff */
[----:B------:R-:W-:-:S04]  /*3aa0*/  IADD3 R3, PT, PT, R10, R3, RZ ;  /* 0x000000030a037210 */ /* 0x000fc80007ffe0ff */
[----:B------:R-:W-:Y:S01]  /*3ab0*/  LOP3.LUT R0, R3, R0, RZ, 0xfc, !PT ;  /* 0x0000000003007212 */ /* 0x000fe200078efcff */
[----:B------:R-:W-:Y:S06]  /*3ac0*/  BRA `(.L_x_89) ;  /* 0x0000000000107947 */ /* 0x000fec0003800000 */
.L_x_88:
[----:B------:R-:W-:-:S04]  /*3ad0*/  LOP3.LUT R0, R0, 0x80000000, RZ, 0xc0, !PT ;  /* 0x8000000000007812 */ /* 0x000fc800078ec0ff */
[----:B------:R-:W-:Y:S01]  /*3ae0*/  LOP3.LUT R0, R0, 0x7f800000, RZ, 0xfc, !PT ;  /* 0x7f80000000007812 */ /* 0x000fe200078efcff */
[----:B------:R-:W-:Y:S06]  /*3af0*/  BRA `(.L_x_89) ;  /* 0x0000000000047947 */ /* 0x000fec0003800000 */
.L_x_87:
[----:B------:R-:W-:-:S07]  /*3b00*/  LEA R0, R11, R0, 0x17 ;  /* 0x000000000b007211 */ /* 0x000fce00078eb8ff */
.L_x_89:
[----:B------:R-:W-:Y:S05]  /*3b10*/  BSYNC.RECONVERGENT B1 ;  /* 0x0000000000017941 */ /* 0x000fea0003800200 */
.L_x_86:
[----:B------:R-:W-:Y:S05]  /*3b20*/  BRA `(.L_x_90) ;  /* 0x0000000000207947 */ /* 0x000fea0003800000 */
.L_x_85:
[----:B------:R-:W-:-:S04]  /*3b30*/  LOP3.LUT R0, R3, 0x80000000, R0, 0x48, !PT ;  /* 0x8000000003007812 */ /* 0x000fc800078e4800 */
[----:B------:R-:W-:Y:S01]  /*3b40*/  LOP3.LUT R0, R0, 0x7f800000, RZ, 0xfc, !PT ;  /* 0x7f80000000007812 */ /* 0x000fe200078efcff */
[----:B------:R-:W-:Y:S06]  /*3b50*/  BRA `(.L_x_90) ;  /* 0x0000000000147947 */ /* 0x000fec0003800000 */
.L_x_84:
[----:B------:R-:W-:Y:S01]  /*3b60*/  LOP3.LUT R0, R3, 0x80000000, R0, 0x48, !PT ;  /* 0x8000000003007812 */ /* 0x000fe200078e4800 */
[----:B------:R-:W-:Y:S06]  /*3b70*/  BRA `(.L_x_90) ;  /* 0x00000000000c7947 */ /* 0x000fec0003800000 */
.L_x_83:
[----:B------:R-:W0:Y:S01]  /*3b80*/  MUFU.RSQ R0, -QNAN ;  /* 0xffc0000000007908 */ /* 0x000e220000001400 */
[----:B------:R-:W-:Y:S05]  /*3b90*/  BRA `(.L_x_90) ;  /* 0x0000000000047947 */ /* 0x000fea0003800000 */
.L_x_82:
[----:B------:R-:W-:-:S07]  /*3ba0*/  FADD.FTZ R0, R0, R3 ;  /* 0x0000000300007221 */ /* 0x000fce0000010000 */
.L_x_90:
[----:B------:R-:W-:Y:S05]  /*3bb0*/  BSYNC.RECONVERGENT B0 ;  /* 0x0000000000007941 */ /* 0x000fea0003800200 */
.L_x_80:
[----:B------:R-:W-:-:S04]  /*3bc0*/  HFMA2 R3, -RZ, RZ, 0, 0 ;  /* 0x00000000ff037431 */ /* 0x000fc800000001ff */
[----:B0-----:R-:W-:Y:S05]  /*3bd0*/  RET.REL.NODEC R2 `(_Z20sposv_batched_kerneliiPf) ;  /* 0xffffffc402087950 */ /* 0x001fea0003c3ffff */
.L_x_91:
[----:B------:R-:W-:-:S00]  /*3be0*/  BRA `(.L_x_91) ;  /* 0xfffffffc00fc7947 */ /* 0x000fc0000383ffff */
[----:B------:R-:W-:-:S00]  /*3bf0*/  NOP ;  /* 0x0000000000007918 */ /* 0x000fc00000000000 */
        /* <DEDUP_REMOVED lines=8> */
.L_x_93:


//--------------------- .nv.shared.reserved.0     --------------------------
	.section	.nv.shared.reserved.0,"aw",@nobits
	.weak		__nv_reservedSMEM_offset_0_alias
	.size		__nv_reservedSMEM_offset_0_alias, 0, 64
	.other		__nv_reservedSMEM_offset_0_alias,@"STO_CUDA_RESERVED_SHARED STV_DEFAULT"
__nv_reservedSMEM_offset_0_alias:
	.zero		0
	.zero		64


//--------------------- .nv.constant0._Z20sposv_batched_kerneliiPf --------------------------
	.section	.nv.constant0._Z20sposv_batched_kerneliiPf,"a",@progbits
	.sectionflags	@""
	.align	4
.nv.constant0._Z20sposv_batched_kerneliiPf:
	.zero		912


//--------------------- SYMBOLS --------------------------

	.type		.nv.reservedSmem.offset0,@object
	.size		.nv.reservedSmem.offset0,0x4
